def attn_fwd(
    Q,
    K,
    V,
    Out,
    Lse,
    sm_scale,
    stride_qz,
    stride_qh,
    stride_qm,
    stride_qk,
    stride_kz,
    stride_kh,
    stride_kn,
    stride_kk,
    stride_vz,
    stride_vh,
    stride_vn,
    stride_vk,
    stride_oz,
    stride_oh,
    stride_om,
    stride_ok,
    seqlen_q,
    seqlen_k,
    BLOCK_M: tl.constexpr,
    BLOCK_N: tl.constexpr,
    HEAD_DIM: tl.constexpr,
    CAUSAL: tl.constexpr,
):
    start_m = tl.program_id(0)
    off_hz = tl.program_id(1)
    q_off = off_hz * stride_qh
    k_off = off_hz * stride_kh
    v_off = off_hz * stride_vh
    offs_m = start_m * BLOCK_M + tl.arange(0, BLOCK_M)
    offs_d = tl.arange(0, HEAD_DIM)
    offs_n = tl.arange(0, BLOCK_N)
    q_ptrs = Q + q_off + offs_m[:, None] * stride_qm + offs_d[None, :] * stride_qk
    k_ptrs = K + k_off + offs_d[:, None] * stride_kk + offs_n[None, :] * stride_kn
    v_ptrs = V + v_off + offs_n[:, None] * stride_vn + offs_d[None, :] * stride_vk
    m_i = tl.full([BLOCK_M], float("-inf"), dtype=tl.float32)
    l_i = tl.zeros([BLOCK_M], dtype=tl.float32) + 1.0
    acc = tl.zeros([BLOCK_M, HEAD_DIM], dtype=tl.float32)
    q = tl.load(q_ptrs)
    acc, l_i, m_i = _attn_fwd_inner(
        acc,
        l_i,
        m_i,
        q,
        k_ptrs,
        v_ptrs,
        sm_scale,
        stride_kn,
        stride_vn,
        start_m,
        seqlen_k,
        BLOCK_M,
        BLOCK_N,
        HEAD_DIM,
        CAUSAL,
    )
    acc = acc / l_i[:, None]
    lse = m_i + tl.math.log2(l_i) / 1.4426950408889634
    o_ptrs = (
        Out
        + off_hz * stride_oh
        + offs_m[:, None] * stride_om
        + offs_d[None, :] * stride_ok
    )
    tl.store(o_ptrs, acc.to(Out.dtype.element_ty))
    tl.store(Lse + off_hz * seqlen_q + offs_m, lse)

# config = {"BLOCK_M": 128, "BLOCK_N": 16, "HEAD_DIM": 32, "arch": "sm_80", "causal": false, "dtype": "bf16", "num_stages": 4, "num_warps": 4}
# arch = sm_80


// ===== COMPILED SASS (sm_80) =====

	.target	sm_80

	.elftype	@"ET_EXEC"


//--------------------- .note.nv.tkinfo           --------------------------
	.section	.note.nv.tkinfo,"",@"SHT_NOTE"
	.sectionflags	@"SHF_NOTE_NV_TKINFO"
	.tkinfo
        /*0018*/ 	.word	0x00000002
        /*0030*/ 	.string	""
        /*0030*/ 	.string	"ptxas"
        /*0030*/ 	.string	"Cuda compilation tools, release 13.0, V13.0.88"
        /*0030*/ 	.string	"Build cuda_13.0.r13.0/compiler.36424714_0"
        /*0030*/ 	.string	"-v  -suppress-debug-info  -lineinfo  -arch sm_80 "



//--------------------- .note.nv.cuinfo           --------------------------
	.section	.note.nv.cuinfo,"",@"SHT_NOTE"
	.sectionflags	@"SHF_NOTE_NV_CUINFO"
        /*0018*/ 	.short	0x0002
        /*001a*/ 	.short	0x0050
        /*001c*/ 	.short	0x0082
	.zero		2


//--------------------- .nv.info                  --------------------------
	.section	.nv.info,"",@"SHT_CUDA_INFO"
	.align	4


	//----- nvinfo : EIATTR_REGCOUNT
	.align		4
        /*0000*/ 	.byte	0x04, 0x2f
        /*0002*/ 	.short	(.L_2 - .L_1)
	.align		4
.L_1:
        /*0004*/ 	.word	index@(attn_fwd)
        /*0008*/ 	.word	0x0000007c


	//----- nvinfo : EIATTR_FRAME_SIZE
	.align		4
.L_2:
        /*000c*/ 	.byte	0x04, 0x11
        /*000e*/ 	.short	(.L_4 - .L_3)
	.align		4
.L_3:
        /*0010*/ 	.word	index@(attn_fwd)
        /*0014*/ 	.word	0x00000000


	//----- nvinfo : EIATTR_MIN_STACK_SIZE
	.align		4
.L_4:
        /*0018*/ 	.byte	0x04, 0x12
        /*001a*/ 	.short	(.L_6 - .L_5)
	.align		4
.L_5:
        /*001c*/ 	.word	index@(attn_fwd)
        /*0020*/ 	.word	0x00000000
.L_6:


//--------------------- .nv.info.attn_fwd         --------------------------
	.section	.nv.info.attn_fwd,"",@"SHT_CUDA_INFO"
	.sectionflags	@""
	.align	4


	//----- nvinfo : EIATTR_CUDA_API_VERSION
	.align		4
        /*0000*/ 	.byte	0x04, 0x37
        /*0002*/ 	.short	(.L_8 - .L_7)
.L_7:
        /*0004*/ 	.word	0x00000082


	//----- nvinfo : EIATTR_SW2861232_WAR
	.align		4
.L_8:
        /*0008*/ 	.byte	0x01, 0x35
	.zero		2


	//----- nvinfo : EIATTR_PARAM_CBANK
	.align		4
        /*000c*/ 	.byte	0x04, 0x0a
        /*000e*/ 	.short	(.L_10 - .L_9)
	.align		4
.L_9:
        /*0010*/ 	.word	index@(.nv.constant0.attn_fwd)
        /*0014*/ 	.short	0x0160
        /*0016*/ 	.short	0x0088


	//----- nvinfo : EIATTR_CBANK_PARAM_SIZE
	.align		4
.L_10:
        /*0018*/ 	.byte	0x03, 0x19
        /*001a*/ 	.short	0x0088


	//----- nvinfo : EIATTR_KPARAM_INFO
	.align		4
        /*001c*/ 	.byte	0x04, 0x17
        /*001e*/ 	.short	(.L_12 - .L_11)
.L_11:
        /*0020*/ 	.word	0x00000000
        /*0024*/ 	.short	0x0019
        /*0026*/ 	.short	0x0080
        /*0028*/ 	.byte	0x00, 0xf4, 0x21, 0x00


	//----- nvinfo : EIATTR_KPARAM_INFO
	.align		4
.L_12:
        /*002c*/ 	.byte	0x04, 0x17
        /*002e*/ 	.short	(.L_14 - .L_13)
.L_13:
        /*0030*/ 	.word	0x00000000
        /*0034*/ 	.short	0x0018
        /*0036*/ 	.short	0x0078
        /*0038*/ 	.byte	0x00, 0xf4, 0x21, 0x00


	//----- nvinfo : EIATTR_KPARAM_INFO
	.align		4
.L_14:
        /*003c*/ 	.byte	0x04, 0x17
        /*003e*/ 	.short	(.L_16 - .L_15)
.L_15:
        /*0040*/ 	.word	0x00000000
        /*0044*/ 	.short	0x0017
        /*0046*/ 	.short	0x0070
        /*0048*/ 	.byte	0x00, 0xf0, 0x11, 0x00


	//----- nvinfo : EIATTR_KPARAM_INFO
	.align		4
.L_16:
        /*004c*/ 	.byte	0x04, 0x17
        /*004e*/ 	.short	(.L_18 - .L_17)
.L_17:
        /*0050*/ 	.word	0x00000000
        /*0054*/ 	.short	0x0016
        /*0056*/ 	.short	0x006c
        /*0058*/ 	.byte	0x00, 0xf0, 0x11, 0x00


	//----- nvinfo : EIATTR_KPARAM_INFO
	.align		4
.L_18:
        /*005c*/ 	.byte	0x04, 0x17
        /*005e*/ 	.short	(.L_20 - .L_19)
.L_19:
        /*0060*/ 	.word	0x00000000
        /*0064*/ 	.short	0x0015
        /*0066*/ 	.short	0x0068
        /*0068*/ 	.byte	0x00, 0xf0, 0x11, 0x00


	//----- nvinfo : EIATTR_KPARAM_INFO
	.align		4
.L_20:
        /*006c*/ 	.byte	0x04, 0x17
        /*006e*/ 	.short	(.L_22 - .L_21)
.L_21:
        /*0070*/ 	.word	0x00000000
        /*0074*/ 	.short	0x0014
        /*0076*/ 	.short	0x0064
        /*0078*/ 	.byte	0x00, 0xf0, 0x11, 0x00


	//----- nvinfo : EIATTR_KPARAM_INFO
	.align		4
.L_22:
        /*007c*/ 	.byte	0x04, 0x17
        /*007e*/ 	.short	(.L_24 - .L_23)
.L_23:
        /*0080*/ 	.word	0x00000000
        /*0084*/ 	.short	0x0013
        /*0086*/ 	.short	0x0060
        /*0088*/ 	.byte	0x00, 0xf0, 0x11, 0x00


	//----- nvinfo : EIATTR_KPARAM_INFO
	.align		4
.L_24:
        /*008c*/ 	.byte	0x04, 0x17
        /*008e*/ 	.short	(.L_26 - .L_25)
.L_25:
        /*0090*/ 	.word	0x00000000
        /*0094*/ 	.short	0x0012
        /*0096*/ 	.short	0x005c
        /*0098*/ 	.byte	0x00, 0xf0, 0x11, 0x00


	//----- nvinfo : EIATTR_KPARAM_INFO
	.align		4
.L_26:
        /*009c*/ 	.byte	0x04, 0x17
        /*009e*/ 	.short	(.L_28 - .L_27)
.L_27:
        /*00a0*/ 	.word	0x00000000
        /*00a4*/ 	.short	0x0011
        /*00a6*/ 	.short	0x0058
        /*00a8*/ 	.byte	0x00, 0xf0, 0x11, 0x00


	//----- nvinfo : EIATTR_KPARAM_INFO
	.align		4
.L_28:
        /*00ac*/ 	.byte	0x04, 0x17
        /*00ae*/ 	.short	(.L_30 - .L_29)
.L_29:
        /*00b0*/ 	.word	0x00000000
        /*00b4*/ 	.short	0x0010
        /*00b6*/ 	.short	0x0054
        /*00b8*/ 	.byte	0x00, 0xf0, 0x11, 0x00


	//----- nvinfo : EIATTR_KPARAM_INFO
	.align		4
.L_30:
        /*00bc*/ 	.byte	0x04, 0x17
        /*00be*/ 	.short	(.L_32 - .L_31)
.L_31:
        /*00c0*/ 	.word	0x00000000
        /*00c4*/ 	.short	0x000f
        /*00c6*/ 	.short	0x0050
        /*00c8*/ 	.byte	0x00, 0xf0, 0x11, 0x00


	//----- nvinfo : EIATTR_KPARAM_INFO
	.align		4
.L_32:
        /*00cc*/ 	.byte	0x04, 0x17
        /*00ce*/ 	.short	(.L_34 - .L_33)
.L_33:
        /*00d0*/ 	.word	0x00000000
        /*00d4*/ 	.short	0x000e
        /*00d6*/ 	.short	0x004c
        /*00d8*/ 	.byte	0x00, 0xf0, 0x11, 0x00


	//----- nvinfo : EIATTR_KPARAM_INFO
	.align		4
.L_34:
        /*00dc*/ 	.byte	0x04, 0x17
        /*00de*/ 	.short	(.L_36 - .L_35)
.L_35:
        /*00e0*/ 	.word	0x00000000
        /*00e4*/ 	.short	0x000d
        /*00e6*/ 	.short	0x0048
        /*00e8*/ 	.byte	0x00, 0xf0, 0x11, 0x00


	//----- nvinfo : EIATTR_KPARAM_INFO
	.align		4
.L_36:
        /*00ec*/ 	.byte	0x04, 0x17
        /*00ee*/ 	.short	(.L_38 - .L_37)
.L_37:
        /*00f0*/ 	.word	0x00000000
        /*00f4*/ 	.short	0x000c
        /*00f6*/ 	.short	0x0044
        /*00f8*/ 	.byte	0x00, 0xf0, 0x11, 0x00


	//----- nvinfo : EIATTR_KPARAM_INFO
	.align		4
.L_38:
        /*00fc*/ 	.byte	0x04, 0x17
        /*00fe*/ 	.short	(.L_40 - .L_39)
.L_39:
        /*0100*/ 	.word	0x00000000
        /*0104*/ 	.short	0x000b
        /*0106*/ 	.short	0x0040
        /*0108*/ 	.byte	0x00, 0xf0, 0x11, 0x00


	//----- nvinfo : EIATTR_KPARAM_INFO
	.align		4
.L_40:
        /*010c*/ 	.byte	0x04, 0x17
        /*010e*/ 	.short	(.L_42 - .L_41)
.L_41:
        /*0110*/ 	.word	0x00000000
        /*0114*/ 	.short	0x000a
        /*0116*/ 	.short	0x003c
        /*0118*/ 	.byte	0x00, 0xf0, 0x11, 0x00


	//----- nvinfo : EIATTR_KPARAM_INFO
	.align		4
.L_42:
        /*011c*/ 	.byte	0x04, 0x17
        /*011e*/ 	.short	(.L_44 - .L_43)
.L_43:
        /*0120*/ 	.word	0x00000000
        /*0124*/ 	.short	0x0009
        /*0126*/ 	.short	0x0038
        /*0128*/ 	.byte	0x00, 0xf0, 0x11, 0x00


	//----- nvinfo : EIATTR_KPARAM_INFO
	.align		4
.L_44:
        /*012c*/ 	.byte	0x04, 0x17
        /*012e*/ 	.short	(.L_46 - .L_45)
.L_45:
        /*0130*/ 	.word	0x00000000
        /*0134*/ 	.short	0x0008
        /*0136*/ 	.short	0x0034
        /*0138*/ 	.byte	0x00, 0xf0, 0x11, 0x00


	//----- nvinfo : EIATTR_KPARAM_INFO
	.align		4
.L_46:
        /*013c*/ 	.byte	0x04, 0x17
        /*013e*/ 	.short	(.L_48 - .L_47)
.L_47:
        /*0140*/ 	.word	0x00000000
        /*0144*/ 	.short	0x0007
        /*0146*/ 	.short	0x0030
        /*0148*/ 	.byte	0x00, 0xf0, 0x11, 0x00


	//----- nvinfo : EIATTR_KPARAM_INFO
	.align		4
.L_48:
        /*014c*/ 	.byte	0x04, 0x17
        /*014e*/ 	.short	(.L_50 - .L_49)
.L_49:
        /*0150*/ 	.word	0x00000000
        /*0154*/ 	.short	0x0006
        /*0156*/ 	.short	0x002c
        /*0158*/ 	.byte	0x00, 0xf0, 0x11, 0x00


	//----- nvinfo : EIATTR_KPARAM_INFO
	.align		4
.L_50:
        /*015c*/ 	.byte	0x04, 0x17
        /*015e*/ 	.short	(.L_52 - .L_51)
.L_51:
        /*0160*/ 	.word	0x00000000
        /*0164*/ 	.short	0x0005
        /*0166*/ 	.short	0x0028
        /*0168*/ 	.byte	0x00, 0xf0, 0x11, 0x00


	//----- nvinfo : EIATTR_KPARAM_INFO
	.align		4
.L_52:
        /*016c*/ 	.byte	0x04, 0x17
        /*016e*/ 	.short	(.L_54 - .L_53)
.L_53:
        /*0170*/ 	.word	0x00000000
        /*0174*/ 	.short	0x0004
        /*0176*/ 	.short	0x0020
        /*0178*/ 	.byte	0x00, 0xf4, 0x21, 0x00


	//----- nvinfo : EIATTR_KPARAM_INFO
	.align		4
.L_54:
        /*017c*/ 	.byte	0x04, 0x17
        /*017e*/ 	.short	(.L_56 - .L_55)
.L_55:
        /*0180*/ 	.word	0x00000000
        /*0184*/ 	.short	0x0003
        /*0186*/ 	.short	0x0018
        /*0188*/ 	.byte	0x00, 0xf4, 0x21, 0x00


	//----- nvinfo : EIATTR_KPARAM_INFO
	.align		4
.L_56:
        /*018c*/ 	.byte	0x04, 0x17
        /*018e*/ 	.short	(.L_58 - .L_57)
.L_57:
        /*0190*/ 	.word	0x00000000
        /*0194*/ 	.short	0x0002
        /*0196*/ 	.short	0x0010
        /*0198*/ 	.byte	0x00, 0xf4, 0x21, 0x00


	//----- nvinfo : EIATTR_KPARAM_INFO
	.align		4
.L_58:
        /*019c*/ 	.byte	0x04, 0x17
        /*019e*/ 	.short	(.L_60 - .L_59)
.L_59:
        /*01a0*/ 	.word	0x00000000
        /*01a4*/ 	.short	0x0001
        /*01a6*/ 	.short	0x0008
        /*01a8*/ 	.byte	0x00, 0xf4, 0x21, 0x00


	//----- nvinfo : EIATTR_KPARAM_INFO
	.align		4
.L_60:
        /*01ac*/ 	.byte	0x04, 0x17
        /*01ae*/ 	.short	(.L_62 - .L_61)
.L_61:
        /*01b0*/ 	.word	0x00000000
        /*01b4*/ 	.short	0x0000
        /*01b6*/ 	.short	0x0000
        /*01b8*/ 	.byte	0x00, 0xf4, 0x21, 0x00


	//----- nvinfo : EIATTR_MAXREG_COUNT
	.align		4
.L_62:
        /*01bc*/ 	.byte	0x03, 0x1b
        /*01be*/ 	.short	0x00ff


	//----- nvinfo : EIATTR_NUM_BARRIERS
	.align		4
        /*01c0*/ 	.byte	0x02, 0x4c
        /*01c2*/ 	.byte	0x01
	.zero		1


	//----- nvinfo : EIATTR_MERCURY_ISA_VERSION
	.align		4
        /*01c4*/ 	.byte	0x03, 0x5f
        /*01c6*/ 	.short	0x0000


	//----- nvinfo : EIATTR_COOP_GROUP_MASK_REGIDS
	.align		4
        /*01c8*/ 	.byte	0x04, 0x29
        /*01ca*/ 	.short	(.L_64 - .L_63)


	//   ....[0]....
.L_63:
        /*01cc*/ 	.word	0xffffffff


	//   ....[1]....
        /*01d0*/ 	.word	0xffffffff


	//   ....[2]....
        /*01d4*/ 	.word	0xffffffff


	//   ....[3]....
        /*01d8*/ 	.word	0xffffffff


	//   ....[4]....
        /*01dc*/ 	.word	0xffffffff


	//   ....[5]....
        /*01e0*/ 	.word	0xffffffff


	//   ....[6]....
        /*01e4*/ 	.word	0xffffffff


	//   ....[7]....
        /*01e8*/ 	.word	0xffffffff


	//   ....[8]....
        /*01ec*/ 	.word	0xffffffff


	//   ....[9]....
        /*01f0*/ 	.word	0xffffffff


	//   ....[10]....
        /*01f4*/ 	.word	0xffffffff


	//   ....[11]....
        /*01f8*/ 	.word	0xffffffff


	//   ....[12]....
        /*01fc*/ 	.word	0xffffffff


	//   ....[13]....
        /*0200*/ 	.word	0xffffffff


	//   ....[14]....
        /*0204*/ 	.word	0xffffffff


	//   ....[15]....
        /*0208*/ 	.word	0xffffffff


	//----- nvinfo : EIATTR_COOP_GROUP_INSTR_OFFSETS
	.align		4
.L_64:
        /*020c*/ 	.byte	0x04, 0x28
        /*020e*/ 	.short	(.L_66 - .L_65)


	//   ....[0]....
.L_65:
        /*0210*/ 	.word	0x000016f0


	//   ....[1]....
        /*0214*/ 	.word	0x00001790


	//   ....[2]....
        /*0218*/ 	.word	0x00001860


	//   ....[3]....
        /*021c*/ 	.word	0x000018a0


	//   ....[4]....
        /*0220*/ 	.word	0x000018c0


	//   ....[5]....
        /*0224*/ 	.word	0x000018e0


	//   ....[6]....
        /*0228*/ 	.word	0x00001900


	//   ....[7]....
        /*022c*/ 	.word	0x00001920


	//   ....[8]....
        /*0230*/ 	.word	0x00001ec0


	//   ....[9]....
        /*0234*/ 	.word	0x00001ed0


	//   ....[10]....
        /*0238*/ 	.word	0x00001ee0


	//   ....[11]....
        /*023c*/ 	.word	0x00001ef0


	//   ....[12]....
        /*0240*/ 	.word	0x000020c0


	//   ....[13]....
        /*0244*/ 	.word	0x000020d0


	//   ....[14]....
        /*0248*/ 	.word	0x000020f0


	//   ....[15]....
        /*024c*/ 	.word	0x00002100


	//----- nvinfo : EIATTR_EXIT_INSTR_OFFSETS
	.align		4
.L_66:
        /*0250*/ 	.byte	0x04, 0x1c
        /*0252*/ 	.short	(.L_68 - .L_67)


	//   ....[0]....
.L_67:
        /*0254*/ 	.word	0x00004070


	//----- nvinfo : EIATTR_REQNTID
	.align		4
.L_68:
        /*0258*/ 	.byte	0x04, 0x10
        /*025a*/ 	.short	(.L_70 - .L_69)
.L_69:
        /*025c*/ 	.word	0x00000080
        /*0260*/ 	.word	0x00000001
        /*0264*/ 	.word	0x00000001
.L_70:


//--------------------- .nv.callgraph             --------------------------
	.section	.nv.callgraph,"",@"SHT_CUDA_CALLGRAPH"
	.align	4
	.sectionentsize	8
	.align		4
        /*0000*/ 	.word	0x00000000
	.align		4
        /*0004*/ 	.word	0xffffffff
	.align		4
        /*0008*/ 	.word	0x00000000
	.align		4
        /*000c*/ 	.word	0xfffffffe
	.align		4
        /*0010*/ 	.word	0x00000000
	.align		4
        /*0014*/ 	.word	0xfffffffd
	.align		4
        /*0018*/ 	.word	0x00000000
	.align		4
        /*001c*/ 	.word	0xfffffffc


//--------------------- .nv.rel.action            --------------------------
	.section	.nv.rel.action,"",@"SHT_CUDA_RELOCINFO"
	.align	8
	.sectionentsize	8
        /*0000*/ 	.byte	0x73, 0x00, 0x00, 0x00, 0x00, 0x00, 0x00, 0x00, 0x00, 0x00, 0x00, 0x11, 0x25, 0x00, 0x05, 0x36


//--------------------- .nv.constant4             --------------------------
	.section	.nv.constant4,"a",@progbits
	.align	8
	.align		8
.nv.constant4:
        /*0000*/ 	.dword	_$_str


//--------------------- .nv.constant0.attn_fwd    --------------------------
	.section	.nv.constant0.attn_fwd,"a",@progbits
	.sectionflags	@""
	.align	4
.nv.constant0.attn_fwd:
	.zero		488


//--------------------- .text.attn_fwd            --------------------------
	.section	.text.attn_fwd,"ax",@progbits
	.sectioninfo	@"SHI_REGISTERS=124"
	.align	128
        .global         attn_fwd
        .type           attn_fwd,@function
        .size           attn_fwd,(.L_x_3 - attn_fwd)
        .other          attn_fwd,@"STO_CUDA_ENTRY STV_DEFAULT"
attn_fwd:
.text.attn_fwd:
[----:B------:R-:W-:Y:S02]  /*0000*/  MOV R1, c[0x0][0x28] ;  /* 0x00000a0000017a02 */ /* 0x000fe40000000f00 */
[----:B------:R-:W0:Y:S01]  /*0010*/  S2R R0, SR_TID.X ;  /* 0x0000000000007919 */ /* 0x000e220000002100 */
[----:B------:R-:W-:Y:S01]  /*0020*/  MOV R29, c[0x0][0x198] ;  /* 0x00006600001d7a02 */ /* 0x000fe20000000f00 */
[----:B------:R-:W-:Y:S02]  /*0030*/  ULDC.64 UR4, c[0x0][0x118] ;  /* 0x0000460000047ab9 */ /* 0x000fe40000000a00 */
[----:B------:R-:W1:Y:S01]  /*0040*/  S2R R79, SR_CTAID.X ;  /* 0x00000000004f7919 */ /* 0x000e620000002500 */
[C---:B------:R-:W-:Y:S01]  /*0050*/  SHF.L.U32 R13, R29.reuse, 0x3, RZ ;  /* 0x000000031d0d7819 */ /* 0x040fe200000006ff */
[C---:B------:R-:W-:Y:S01]  /*0060*/  IMAD R23, R29.reuse, 0xc, RZ ;  /* 0x0000000c1d177824 */ /* 0x040fe200078e02ff */
[C---:B------:R-:W-:Y:S01]  /*0070*/  SHF.L.U32 R17, R29.reuse, 0x4, RZ ;  /* 0x000000041d117819 */ /* 0x040fe200000006ff */
[----:B------:R-:W2:Y:S01]  /*0080*/  S2R R2, SR_CTAID.Y ;  /* 0x0000000000027919 */ /* 0x000ea20000002600 */
[C---:B------:R-:W-:Y:S01]  /*0090*/  IMAD R27, R29.reuse, 0x18, RZ ;  /* 0x000000181d1b7824 */ /* 0x040fe200078e02ff */
[C---:B------:R-:W-:Y:S01]  /*00a0*/  SHF.L.U32 R9, R29.reuse, 0x2, RZ ;  /* 0x000000021d097819 */ /* 0x040fe200000006ff */
[C---:B------:R-:W-:Y:S01]  /*00b0*/  IMAD R15, R29.reuse, 0x6, RZ ;  /* 0x000000061d0f7824 */ /* 0x040fe200078e02ff */
[CC--:B------:R-:W-:Y:S01]  /*00c0*/  LEA R11, R29.reuse, R29.reuse, 0x2 ;  /* 0x0000001d1d0b7211 */ /* 0x0c0fe200078e10ff */
[C---:B------:R-:W-:Y:S01]  /*00d0*/  IMAD R35, R29.reuse, 0x30, RZ ;  /* 0x000000301d237824 */ /* 0x040fe200078e02ff */
[CC--:B------:R-:W-:Y:S01]  /*00e0*/  LEA R37, R29.reuse, R29.reuse, 0x3 ;  /* 0x0000001d1d257211 */ /* 0x0c0fe200078e18ff */
[C---:B------:R-:W-:Y:S01]  /*00f0*/  IMAD R21, R29.reuse, 0x24, RZ ;  /* 0x000000241d157824 */ /* 0x040fe200078e02ff */
[C---:B------:R-:W-:Y:S01]  /*0100*/  LEA R49, R29.reuse, R29, 0x4 ;  /* 0x0000001d1d317211 */ /* 0x040fe200078e20ff */
[----:B------:R-:W-:-:S02]  /*0110*/  IMAD R19, R29, 0x22, RZ ;  /* 0x000000221d137824 */ /* 0x000fc400078e02ff */
[C---:B------:R-:W-:Y:S02]  /*0120*/  IMAD R39, R29.reuse, 0xa, RZ ;  /* 0x0000000a1d277824 */ /* 0x040fe400078e02ff */
[C---:B------:R-:W-:Y:S02]  /*0130*/  IMAD R45, R29.reuse, 0xe, RZ ;  /* 0x0000000e1d2d7824 */ /* 0x040fe400078e02ff */
[C---:B------:R-:W-:Y:S01]  /*0140*/  IMAD R33, R29.reuse, 0x28, RZ ;  /* 0x000000281d217824 */ /* 0x040fe200078e02ff */
[----:B0-----:R-:W-:Y:S01]  /*0150*/  LOP3.LUT R80, R0, 0x7f, RZ, 0xc0, !PT ;  /* 0x0000007f00507812 */ /* 0x001fe200078ec0ff */
[C---:B------:R-:W-:Y:S02]  /*0160*/  IMAD R51, R29.reuse, 0x12, RZ ;  /* 0x000000121d337824 */ /* 0x040fe400078e02ff */
[----:B------:R-:W-:Y:S01]  /*0170*/  IMAD R25, R29, 0x7, RZ ;  /* 0x000000071d197824 */ /* 0x000fe200078e02ff */
[----:B-1----:R-:W-:Y:S01]  /*0180*/  LEA R79, R79, R80, 0x7 ;  /* 0x000000504f4f7211 */ /* 0x002fe200078e38ff */
[----:B------:R-:W-:-:S02]  /*0190*/  IMAD R55, R29, 0x14, RZ ;  /* 0x000000141d377824 */ /* 0x000fc400078e02ff */
[----:B------:R-:W-:Y:S02]  /*01a0*/  IMAD R41, R29, 0xb, RZ ;  /* 0x0000000b1d297824 */ /* 0x000fe400078e02ff */
[----:B--2---:R-:W-:Y:S02]  /*01b0*/  IMAD R3, R2, c[0x0][0x190], RZ ;  /* 0x0000640002037a24 */ /* 0x004fe400078e02ff */
[----:B------:R-:W-:Y:S02]  /*01c0*/  IMAD R5, R79, c[0x0][0x194], RZ ;  /* 0x000065004f057a24 */ /* 0x000fe400078e02ff */
[----:B------:R-:W-:Y:S01]  /*01d0*/  IMAD R59, R29, 0x16, RZ ;  /* 0x000000161d3b7824 */ /* 0x000fe200078e02ff */
[C---:B------:R-:W-:Y:S01]  /*01e0*/  SHF.L.U32 R4, R3.reuse, 0x1, RZ ;  /* 0x0000000103047819 */ /* 0x040fe200000006ff */
[----:B------:R-:W-:Y:S01]  /*01f0*/  IMAD.HI R3, R3, 0x2, RZ ;  /* 0x0000000203037827 */ /* 0x000fe200078e02ff */
[----:B------:R-:W-:-:S03]  /*0200*/  SHF.L.U32 R7, R5, 0x1, RZ ;  /* 0x0000000105077819 */ /* 0x000fc600000006ff */
[----:B------:R-:W-:Y:S01]  /*0210*/  IMAD.HI R6, R5, 0x2, RZ ;  /* 0x0000000205067827 */ /* 0x000fe200078e02ff */
[----:B------:R-:W-:Y:S02]  /*0220*/  IADD3 R4, P0, P1, R7, c[0x0][0x160], R4 ;  /* 0x0000580007047a10 */ /* 0x000fe4000791e004 */
[C---:B------:R-:W-:Y:S01]  /*0230*/  LEA R7, R29.reuse, R29, 0x1 ;  /* 0x0000001d1d077211 */ /* 0x040fe200078e08ff */
[C---:B------:R-:W-:Y:S01]  /*0240*/  IMAD R43, R29.reuse, 0xd, RZ ;  /* 0x0000000d1d2b7824 */ /* 0x040fe200078e02ff */
[----:B------:R-:W-:Y:S01]  /*0250*/  IADD3.X R5, R6, c[0x0][0x164], R3, P0, P1 ;  /* 0x0000590006057a10 */ /* 0x000fe200007e2403 */
[C---:B------:R-:W-:Y:S01]  /*0260*/  IMAD R65, R29.reuse, 0x1a, RZ ;  /* 0x0000001a1d417824 */ /* 0x040fe200078e02ff */
[CC--:B------:R-:W-:Y:S01]  /*0270*/  LEA R12, P4, R29.reuse, R4.reuse, 0x4 ;  /* 0x000000041d0c7211 */ /* 0x0c0fe200078820ff */
[C---:B------:R-:W-:Y:S01]  /*0280*/  IMAD R69, R29.reuse, 0x1c, RZ ;  /* 0x0000001c1d457824 */ /* 0x040fe200078e02ff */
[CC--:B------:R-:W-:Y:S01]  /*0290*/  LEA R16, P5, R29.reuse, R4.reuse, 0x5 ;  /* 0x000000041d107211 */ /* 0x0c0fe200078a28ff */
[----:B------:R-:W-:Y:S01]  /*02a0*/  IMAD R47, R29, 0xf, RZ ;  /* 0x0000000f1d2f7824 */ /* 0x000fe200078e02ff */
[-C--:B------:R-:W-:Y:S01]  /*02b0*/  LEA.HI.X.SX32 R13, R13, R5.reuse, 0x1, P4 ;  /* 0x000000050d0d7211 */ /* 0x080fe200020f0eff */
[----:B------:R-:W-:Y:S01]  /*02c0*/  IMAD R73, R29, 0x1e, RZ ;  /* 0x0000001e1d497824 */ /* 0x000fe200078e02ff */
[-C--:B------:R-:W-:Y:S01]  /*02d0*/  IADD3 R20, P4, R23, R4.reuse, RZ ;  /* 0x0000000417147210 */ /* 0x080fe20007f9e0ff */
[----:B------:R-:W-:Y:S01]  /*02e0*/  IMAD R53, R29, 0x13, RZ ;  /* 0x000000131d357824 */ /* 0x000fe200078e02ff */
[-C--:B------:R-:W-:Y:S01]  /*02f0*/  LEA.HI.X.SX32 R17, R17, R5.reuse, 0x1, P5 ;  /* 0x0000000511117211 */ /* 0x080fe200028f0eff */
[C---:B------:R-:W-:Y:S01]  /*0300*/  IMAD R31, R29.reuse, 0x26, RZ ;  /* 0x000000261d1f7824 */ /* 0x040fe200078e02ff */
[C---:B------:R-:W-:Y:S01]  /*0310*/  SHF.L.U32 R3, R29.reuse, 0x1, RZ ;  /* 0x000000011d037819 */ /* 0x040fe200000006ff */
[----:B------:R-:W-:Y:S01]  /*0320*/  IMAD R57, R29, 0x15, RZ ;  /* 0x000000151d397824 */ /* 0x000fe200078e02ff */
[-C--:B------:R-:W-:Y:S01]  /*0330*/  IADD3 R22, P5, R27, R4.reuse, RZ ;  /* 0x000000041b167210 */ /* 0x080fe20007fbe0ff */
[----:B------:R-:W-:Y:S01]  /*0340*/  IMAD R77, R29, 0x2a, RZ ;  /* 0x0000002a1d4d7824 */ /* 0x000fe200078e02ff */
[-C--:B------:R-:W-:Y:S01]  /*0350*/  IADD3 R18, P2, R15, R4.reuse, RZ ;  /* 0x000000040f127210 */ /* 0x080fe20007f5e0ff */
[----:B------:R-:W-:Y:S01]  /*0360*/  IMAD R81, R29, 0x2c, RZ ;  /* 0x0000002c1d517824 */ /* 0x000fe200078e02ff */
[-C--:B------:R-:W-:Y:S01]  /*0370*/  IADD3 R6, P6, R35, R4.reuse, RZ ;  /* 0x0000000423067210 */ /* 0x080fe20007fde0ff */
[----:B------:R-:W-:Y:S01]  /*0380*/  IMAD R61, R29, 0x17, RZ ;  /* 0x000000171d3d7824 */ /* 0x000fe200078e02ff */
[-C--:B------:R-:W-:Y:S01]  /*0390*/  IADD3 R10, P0, R21, R4.reuse, RZ ;  /* 0x00000004150a7210 */ /* 0x080fe20007f1e0ff */
[----:B------:R-:W-:Y:S01]  /*03a0*/  IMAD R83, R29, 0x2e, RZ ;  /* 0x0000002e1d537824 */ /* 0x000fe200078e02ff */
[-C--:B------:R-:W-:Y:S01]  /*03b0*/  LEA.HI.X.SX32 R21, R15, R5.reuse, 0x1, P4 ;  /* 0x000000050f157211 */ /* 0x080fe200020f0eff */
[----:B------:R-:W-:Y:S01]  /*03c0*/  IMAD R63, R29, 0x19, RZ ;  /* 0x000000191d3f7824 */ /* 0x000fe200078e02ff */
[-C--:B------:R-:W-:Y:S01]  /*03d0*/  IADD3 R8, P1, R19, R4.reuse, RZ ;  /* 0x0000000413087210 */ /* 0x080fe20007f3e0ff */
[----:B------:R-:W-:Y:S01]  /*03e0*/  IMAD R85, R29, 0x32, RZ ;  /* 0x000000321d557824 */ /* 0x000fe200078e02ff */
[-C--:B------:R-:W-:Y:S01]  /*03f0*/  IADD3 R26, P4, R3, R4.reuse, RZ ;  /* 0x00000004031a7210 */ /* 0x080fe20007f9e0ff */
[----:B------:R-:W-:Y:S01]  /*0400*/  IMAD R87, R29, 0x34, RZ ;  /* 0x000000341d577824 */ /* 0x000fe200078e02ff */
[-C--:B------:R-:W-:Y:S01]  /*0410*/  LEA.HI.X.SX32 R23, R23, R5.reuse, 0x1, P5 ;  /* 0x0000000517177211 */ /* 0x080fe200028f0eff */
[----:B------:R-:W-:Y:S01]  /*0420*/  IMAD R67, R29, 0x1b, RZ ;  /* 0x0000001b1d437824 */ /* 0x000fe200078e02ff */
[-C--:B------:R-:W-:Y:S01]  /*0430*/  LEA.HI.X.SX32 R19, R7, R5.reuse, 0x1, P2 ;  /* 0x0000000507137211 */ /* 0x080fe200010f0eff */
[C---:B------:R-:W-:Y:S01]  /*0440*/  IMAD R89, R29.reuse, 0x36, RZ ;  /* 0x000000361d597824 */ /* 0x040fe200078e02ff */
[CC--:B------:R-:W-:Y:S01]  /*0450*/  LEA R28, P5, R29.reuse, R4.reuse, 0x2 ;  /* 0x000000041d1c7211 */ /* 0x0c0fe200078a10ff */
[----:B------:R-:W-:Y:S01]  /*0460*/  IMAD R91, R29, 0x38, RZ ;  /* 0x000000381d5b7824 */ /* 0x000fe200078e02ff */
[-C--:B------:R-:W-:Y:S01]  /*0470*/  LEA.HI.X.SX32 R7, R27, R5.reuse, 0x1, P6 ;  /* 0x000000051b077211 */ /* 0x080fe200030f0eff */
[C---:B------:R-:W-:Y:S01]  /*0480*/  IMAD R71, R29.reuse, 0x1d, RZ ;  /* 0x0000001d1d477824 */ /* 0x040fe200078e02ff */
[CC--:B------:R-:W-:Y:S01]  /*0490*/  LEA R32, P6, R29.reuse, R4.reuse, 0x3 ;  /* 0x000000041d207211 */ /* 0x0c0fe200078c18ff */
[C---:B------:R-:W-:Y:S01]  /*04a0*/  IMAD R93, R29.reuse, 0x3a, RZ ;  /* 0x0000003a1d5d7824 */ /* 0x040fe200078e02ff */
[CC--:B------:R-:W-:Y:S01]  /*04b0*/  LEA.HI.X.SX32 R27, R29.reuse, R5.reuse, 0x1, P4 ;  /* 0x000000051d1b7211 */ /* 0x0c0fe200020f0eff */
[----:B------:R-:W-:Y:S01]  /*04c0*/  IMAD R95, R29, 0x3c, RZ ;  /* 0x0000003c1d5f7824 */ /* 0x000fe200078e02ff */
[-C--:B------:R-:W-:Y:S01]  /*04d0*/  IADD3 R24, P2, R33, R4.reuse, RZ ;  /* 0x0000000421187210 */ /* 0x080fe20007f5e0ff */
[----:B------:R-:W-:Y:S01]  /*04e0*/  IMAD R75, R29, 0x1f, RZ ;  /* 0x0000001f1d4b7824 */ /* 0x000fe200078e02ff */
[-C--:B------:R-:W-:Y:S01]  /*04f0*/  IADD3 R30, P4, R39, R4.reuse, RZ ;  /* 0x00000004271e7210 */ /* 0x080fe20007f9e0ff */
[----:B------:R-:W-:Y:S01]  /*0500*/  IMAD R97, R29, 0x3e, RZ ;  /* 0x0000003e1d617824 */ /* 0x000fe200078e02ff */
[----:B------:R-:W-:Y:S01]  /*0510*/  LEA.HI.X.SX32 R29, R3, R5, 0x1, P5 ;  /* 0x00000005031d7211 */ /* 0x000fe200028f0eff */
[----:B------:R-:W2:Y:S01]  /*0520*/  LDG.E.U16 R12, [R12.64] ;  /* 0x000000040c0c7981 */ /* 0x000ea2000c1e1500 */
[----:B------:R-:W-:-:S02]  /*0530*/  IADD3 R34, P5, R45, R4, RZ ;  /* 0x000000042d227210 */ /* 0x000fc40007fbe0ff */
[-C--:B------:R-:W-:Y:S01]  /*0540*/  LEA.HI.X.SX32 R33, R9, R5.reuse, 0x1, P6 ;  /* 0x0000000509217211 */ /* 0x080fe200030f0eff */
[----:B------:R-:W3:Y:S01]  /*0550*/  LDG.E.U16 R16, [R16.64] ;  /* 0x0000000410107981 */ /* 0x000ee2000c1e1500 */
[-C--:B------:R-:W-:Y:S02]  /*0560*/  IADD3 R36, P6, R51, R4.reuse, RZ ;  /* 0x0000000433247210 */ /* 0x080fe40007fde0ff */
[-C--:B------:R-:W-:Y:S01]  /*0570*/  IADD3 R14, P3, R31, R4.reuse, RZ ;  /* 0x000000041f0e7210 */ /* 0x080fe20007f7e0ff */
[----:B------:R0:W4:Y:S01]  /*0580*/  LDG.E.U16 R6, [R6.64] ;  /* 0x0000000406067981 */ /* 0x000122000c1e1500 */
[-C--:B------:R-:W-:Y:S02]  /*0590*/  LEA.HI.X.SX32 R31, R11, R5.reuse, 0x1, P4 ;  /* 0x000000050b1f7211 */ /* 0x080fe400020f0eff */
[----:B------:R-:W-:Y:S01]  /*05a0*/  LEA.HI.X.SX32 R35, R25, R5, 0x1, P5 ;  /* 0x0000000519237211 */ /* 0x000fe200028f0eff */
[----:B------:R-:W5:Y:S01]  /*05b0*/  LDG.E.U16 R26, [R26.64] ;  /* 0x000000041a1a7981 */ /* 0x000f62000c1e1500 */
[----:B------:R-:W-:-:S02]  /*05c0*/  IADD3 R38, P4, R55, R4, RZ ;  /* 0x0000000437267210 */ /* 0x000fc40007f9e0ff */
[-C--:B------:R-:W-:Y:S01]  /*05d0*/  IADD3 R40, P5, R59, R4.reuse, RZ ;  /* 0x000000043b287210 */ /* 0x080fe20007fbe0ff */
[----:B------:R-:W5:Y:S01]  /*05e0*/  LDG.E.U16 R28, [R28.64] ;  /* 0x000000041c1c7981 */ /* 0x000f62000c1e1500 */
[-C--:B------:R-:W-:Y:S02]  /*05f0*/  LEA.HI.X.SX32 R37, R37, R5.reuse, 0x1, P6 ;  /* 0x0000000525257211 */ /* 0x080fe400030f0eff */
[-C--:B------:R-:W-:Y:S01]  /*0600*/  IADD3 R42, P6, R65, R4.reuse, RZ ;  /* 0x00000004412a7210 */ /* 0x080fe20007fde0ff */
[----:B------:R-:W5:Y:S01]  /*0610*/  LDG.E.U16 R18, [R18.64] ;  /* 0x0000000412127981 */ /* 0x000f62000c1e1500 */
        /* <DEDUP_REMOVED lines=10> */
[----:B------:R-:W-:Y:S01]  /*06c0*/  IADD3 R56, P1, R85, R4, RZ ;  /* 0x0000000455387210 */ /* 0x000fe20007f3e0ff */
[----:B------:R-:W5:Y:S01]  /*06d0*/  LDG.E.U16 R22, [R22.64] ;  /* 0x0000000416167981 */ /* 0x000f62000c1e1500 */
[----:B------:R-:W-:-:S02]  /*06e0*/  LEA.HI.X.SX32 R11, R51, R5, 0x1, P0 ;  /* 0x00000005330b7211 */ /* 0x000fc400000f0eff */
[-C--:B------:R-:W-:Y:S01]  /*06f0*/  LEA.HI.X.SX32 R45, R45, R5.reuse, 0x1, P4 ;  /* 0x000000052d2d7211 */ /* 0x080fe200020f0eff */
[----:B------:R1:W5:Y:S01]  /*0700*/  LDG.E.U16 R8, [R8.64] ;  /* 0x0000000408087981 */ /* 0x000362000c1e1500 */
[-C--:B------:R-:W-:Y:S02]  /*0710*/  LEA.HI.X.SX32 R47, R47, R5.reuse, 0x1, P5 ;  /* 0x000000052f2f7211 */ /* 0x080fe400028f0eff */
[-C--:B------:R-:W-:Y:S01]  /*0720*/  IADD3 R54, P0, R87, R4.reuse, RZ ;  /* 0x0000000457367210 */ /* 0x080fe20007f1e0ff */
[----:B------:R0:W5:Y:S01]  /*0730*/  LDG.E.U16 R10, [R10.64] ;  /* 0x000000040a0a7981 */ /* 0x000162000c1e1500 */
[-C--:B------:R-:W-:Y:S02]  /*0740*/  IADD3 R50, P4, R81, R4.reuse, RZ ;  /* 0x0000000451327210 */ /* 0x080fe40007f9e0ff */
[----:B------:R-:W-:Y:S01]  /*0750*/  IADD3 R52, P5, R83, R4, RZ ;  /* 0x0000000453347210 */ /* 0x000fe20007fbe0ff */
[----:B------:R-:W5:Y:S01]  /*0760*/  LDG.E.U16 R32, [R32.64] ;  /* 0x0000000420207981 */ /* 0x000f62000c1e1500 */
[----:B------:R-:W-:-:S02]  /*0770*/  LEA.HI.X.SX32 R15, R53, R5, 0x1, P3 ;  /* 0x00000005350f7211 */ /* 0x000fc400018f0eff */
[-C--:B------:R-:W-:Y:S01]  /*0780*/  LEA.HI.X.SX32 R49, R57, R5.reuse, 0x1, P6 ;  /* 0x0000000539317211 */ /* 0x080fe200030f0eff */
[----:B------:R-:W5:Y:S01]  /*0790*/  LDG.E.U16 R30, [R30.64] ;  /* 0x000000041e1e7981 */ /* 0x000f62000c1e1500 */
[-C--:B------:R-:W-:Y:S02]  /*07a0*/  IADD3 R60, P3, R89, R4.reuse, RZ ;  /* 0x00000004593c7210 */ /* 0x080fe40007f7e0ff */
[-C--:B------:R-:W-:Y:S01]  /*07b0*/  LEA.HI.X.SX32 R25, R55, R5.reuse, 0x1, P2 ;  /* 0x0000000537197211 */ /* 0x080fe200010f0eff */
[----:B------:R0:W5:Y:S01]  /*07c0*/  LDG.E.U16 R14, [R14.64] ;  /* 0x000000040e0e7981 */ /* 0x000162000c1e1500 */
[-C--:B------:R-:W-:Y:S02]  /*07d0*/  LEA.HI.X.SX32 R57, R63, R5.reuse, 0x1, P1 ;  /* 0x000000053f397211 */ /* 0x080fe400008f0eff */
[----:B------:R-:W-:Y:S01]  /*07e0*/  IADD3 R58, P2, R91, R4, RZ ;  /* 0x000000045b3a7210 */ /* 0x000fe20007f5e0ff */
[----:B------:R-:W5:Y:S01]  /*07f0*/  LDG.E.U16 R24, [R24.64] ;  /* 0x0000000418187981 */ /* 0x000f62000c1e1500 */
[----:B------:R-:W-:-:S02]  /*0800*/  LEA.HI.X.SX32 R55, R65, R5, 0x1, P0 ;  /* 0x0000000541377211 */ /* 0x000fc400000f0eff */
[-C--:B------:R-:W-:Y:S01]  /*0810*/  IADD3 R64, P6, R93, R4.reuse, RZ ;  /* 0x000000045d407210 */ /* 0x080fe20007fde0ff */
[----:B------:R-:W5:Y:S01]  /*0820*/  LDG.E.U16 R56, [R56.64] ;  /* 0x0000000438387981 */ /* 0x000f62000c1e1500 */
[-C--:B------:R-:W-:Y:S02]  /*0830*/  LEA.HI.X.SX32 R51, R59, R5.reuse, 0x1, P4 ;  /* 0x000000053b337211 */ /* 0x080fe400020f0eff */
[-C--:B------:R-:W-:Y:S01]  /*0840*/  LEA.HI.X.SX32 R53, R61, R5.reuse, 0x1, P5 ;  /* 0x000000053d357211 */ /* 0x080fe200028f0eff */
[----:B------:R-:W5:Y:S01]  /*0850*/  LDG.E.U16 R54, [R54.64] ;  /* 0x0000000436367981 */ /* 0x000f62000c1e1500 */
[-C--:B------:R-:W-:Y:S02]  /*0860*/  IADD3 R62, P4, R95, R4.reuse, RZ ;  /* 0x000000045f3e7210 */ /* 0x080fe40007f9e0ff */
[----:B------:R-:W-:Y:S01]  /*0870*/  IADD3 R66, P5, R97, R4, RZ ;  /* 0x0000000461427210 */ /* 0x000fe20007fbe0ff */
[----:B------:R-:W5:Y:S01]  /*0880*/  LDG.E.U16 R42, [R42.64] ;  /* 0x000000042a2a7981 */ /* 0x000f62000c1e1500 */
[----:B------:R-:W-:-:S02]  /*0890*/  LEA.HI.X.SX32 R61, R67, R5, 0x1, P3 ;  /* 0x00000005433d7211 */ /* 0x000fc400018f0eff */
[-C--:B------:R-:W-:Y:S01]  /*08a0*/  LEA.HI.X.SX32 R59, R69, R5.reuse, 0x1, P2 ;  /* 0x00000005453b7211 */ /* 0x080fe200010f0eff */
[----:B------:R0:W5:Y:S01]  /*08b0*/  LDG.E.U16 R4, [R4.64] ;  /* 0x0000000404047981 */ /* 0x000162000c1e1500 */
[-C--:B------:R-:W-:Y:S02]  /*08c0*/  LEA.HI.X.SX32 R65, R71, R5.reuse, 0x1, P6 ;  /* 0x0000000547417211 */ /* 0x080fe400030f0eff */
[-C--:B------:R-:W-:Y:S01]  /*08d0*/  LEA.HI.X.SX32 R63, R73, R5.reuse, 0x1, P4 ;  /* 0x00000005493f7211 */ /* 0x080fe200020f0eff */
[----:B------:R-:W5:Y:S01]  /*08e0*/  LDG.E.U16 R60, [R60.64] ;  /* 0x000000043c3c7981 */ /* 0x000f62000c1e1500 */
[----:B------:R-:W-:-:S03]  /*08f0*/  LEA.HI.X.SX32 R67, R75, R5, 0x1, P5 ;  /* 0x000000054b437211 */ /* 0x000fc600028f0eff */
[----:B------:R-:W5:Y:S04]  /*0900*/  LDG.E.U16 R58, [R58.64] ;  /* 0x000000043a3a7981 */ /* 0x000f68000c1e1500 */
[----:B------:R-:W5:Y:S04]  /*0910*/  LDG.E.U16 R48, [R48.64] ;  /* 0x0000000430307981 */ /* 0x000f68000c1e1500 */
[----:B------:R0:W5:Y:S04]  /*0920*/  LDG.E.U16 R64, [R64.64] ;  /* 0x0000000440407981 */ /* 0x000168000c1e1500 */
[----:B------:R-:W5:Y:S04]  /*0930*/  LDG.E.U16 R20, [R20.64] ;  /* 0x0000000414147981 */ /* 0x000f68000c1e1500 */
[----:B------:R-:W5:Y:S04]  /*0940*/  LDG.E.U16 R44, [R44.64] ;  /* 0x000000042c2c7981 */ /* 0x000f68000c1e1500 */
[----:B------:R-:W5:Y:S04]  /*0950*/  LDG.E.U16 R50, [R50.64] ;  /* 0x0000000432327981 */ /* 0x000f68000c1e1500 */
[----:B------:R-:W5:Y:S04]  /*0960*/  LDG.E.U16 R62, [R62.64] ;  /* 0x000000043e3e7981 */ /* 0x000f68000c1e1500 */
[----:B------:R-:W5:Y:S04]  /*0970*/  LDG.E.U16 R46, [R46.64] ;  /* 0x000000042e2e7981 */ /* 0x000f68000c1e1500 */
[----:B------:R-:W5:Y:S04]  /*0980*/  LDG.E.U16 R66, [R66.64] ;  /* 0x0000000442427981 */ /* 0x000f68000c1e1500 */
[----:B------:R-:W5:Y:S04]  /*0990*/  LDG.E.U16 R34, [R34.64] ;  /* 0x0000000422227981 */ /* 0x000f68000c1e1500 */
[----:B------:R-:W5:Y:S01]  /*09a0*/  LDG.E.U16 R52, [R52.64] ;  /* 0x0000000434347981 */ /* 0x000f62000c1e1500 */
[----:B0-----:R-:W-:-:S02]  /*09b0*/  MOV R5, 0x1 ;  /* 0x0000000100057802 */ /* 0x001fc40000000f00 */
[----:B------:R-:W-:Y:S02]  /*09c0*/  SHF.L.U32 R3, R80, 0x1, RZ ;  /* 0x0000000150037819 */ /* 0x000fe400000006ff */
[----:B------:R-:W-:Y:S02]  /*09d0*/  ISETP.LE.AND P0, PT, R5, c[0x0][0x1d0], PT ;  /* 0x0000740005007a0c */ /* 0x000fe40003f03270 */
[C---:B------:R-:W-:Y:S02]  /*09e0*/  LOP3.LUT R5, R3.reuse, 0x10, RZ, 0x3c, !PT ;  /* 0x0000001003057812 */ /* 0x040fe400078e3cff */
[C---:B------:R-:W-:Y:S02]  /*09f0*/  LOP3.LUT R7, R3.reuse, 0x20, RZ, 0x3c, !PT ;  /* 0x0000002003077812 */ /* 0x040fe400078e3cff */
[C---:B-1----:R-:W-:Y:S02]  /*0a00*/  LOP3.LUT R9, R3.reuse, 0x30, RZ, 0x3c, !PT ;  /* 0x0000003003097812 */ /* 0x042fe400078e3cff */
[----:B------:R-:W-:-:S02]  /*0a10*/  LOP3.LUT R11, R3, 0x40, RZ, 0x3c, !PT ;  /* 0x00000040030b7812 */ /* 0x000fc400078e3cff */
[----:B------:R-:W-:Y:S02]  /*0a20*/  MOV R77, 0x3f800000 ;  /* 0x3f800000004d7802 */ /* 0x000fe40000000f00 */
[----:B------:R-:W-:Y:S02]  /*0a30*/  MOV R65, 0xff800000 ;  /* 0xff80000000417802 */ /* 0x000fe40000000f00 */
[----:B------:R-:W-:Y:S02]  /*0a40*/  MOV R90, 0xff800000 ;  /* 0xff800000005a7802 */ /* 0x000fe40000000f00 */
[----:B------:R-:W-:Y:S02]  /*0a50*/  MOV R68, 0xff800000 ;  /* 0xff80000000447802 */ /* 0x000fe40000000f00 */
[----:B------:R-:W-:Y:S02]  /*0a60*/  MOV R76, 0x3f800000 ;  /* 0x3f800000004c7802 */ /* 0x000fe40000000f00 */
[----:B------:R-:W-:-:S02]  /*0a70*/  MOV R15, 0x3f800000 ;  /* 0x3f800000000f7802 */ /* 0x000fc40000000f00 */
[C---:B------:R-:W-:Y:S01]  /*0a80*/  LOP3.LUT R78, R0.reuse, 0x60, RZ, 0xc0, !PT ;  /* 0x00000060004e7812 */ /* 0x040fe200078ec0ff */
[----:B--2---:R-:W-:Y:S04]  /*0a90*/  STS.U16 [R3+0x800], R12 ;  /* 0x0008000c03007388 */ /* 0x004fe80000000400 */
[----:B---3--:R-:W-:Y:S04]  /*0aa0*/  STS.U16 [R3+0x1000], R16 ;  /* 0x0010001003007388 */ /* 0x008fe80000000400 */
[----:B----4-:R0:W-:Y:S02]  /*0ab0*/  STS.U16 [R3+0x1800], R6 ;  /* 0x0018000603007388 */ /* 0x0101e40000000400 */
[----:B0-----:R-:W-:-:S02]  /*0ac0*/  SHF.L.U32 R6, R0, 0x1, RZ ;  /* 0x0000000100067819 */ /* 0x001fc400000006ff */
[----:B-----5:R-:W-:Y:S04]  /*0ad0*/  STS.U16 [R3], R4 ;  /* 0x0000000403007388 */ /* 0x020fe80000000400 */
[----:B------:R-:W-:Y:S04]  /*0ae0*/  STS.U16 [R5+0x100], R26 ;  /* 0x0001001a05007388 */ /* 0x000fe80000000400 */
[----:B------:R-:W-:Y:S04]  /*0af0*/  STS.U16 [R5+0x900], R36 ;  /* 0x0009002405007388 */ /* 0x000fe80000000400 */
[----:B------:R-:W-:Y:S04]  /*0b00*/  STS.U16 [R5+0x1100], R8 ;  /* 0x0011000805007388 */ /* 0x000fe80000000400 */
[----:B------:R0:W-:Y:S04]  /*0b10*/  STS.U16 [R5+0x1900], R56 ;  /* 0x0019003805007388 */ /* 0x0001e80000000400 */
[----:B------:R-:W-:Y:S04]  /*0b20*/  STS.U16 [R7+0x200], R28 ;  /* 0x0002001c07007388 */ /* 0x000fe80000000400 */
[----:B------:R-:W-:Y:S01]  /*0b30*/  STS.U16 [R7+0xa00], R38 ;  /* 0x000a002607007388 */ /* 0x000fe20000000400 */
[----:B0-----:R-:W-:-:S03]  /*0b40*/  LOP3.LUT R5, R3, 0x50, RZ, 0x3c, !PT ;  /* 0x0000005003057812 */ /* 0x001fc600078e3cff */
[----:B------:R-:W-:Y:S04]  /*0b50*/  STS.U16 [R7+0x1200], R10 ;  /* 0x0012000a07007388 */ /* 0x000fe80000000400 */
[----:B------:R0:W-:Y:S04]  /*0b60*/  STS.U16 [R7+0x1a00], R54 ;  /* 0x001a003607007388 */ /* 0x0001e80000000400 */
[----:B------:R-:W-:Y:S04]  /*0b70*/  STS.U16 [R9+0x300], R18 ;  /* 0x0003001209007388 */ /* 0x000fe80000000400 */
[----:B------:R-:W-:Y:S01]  /*0b80*/  STS.U16 [R9+0xb00], R40 ;  /* 0x000b002809007388 */ /* 0x000fe20000000400 */
[----:B0-----:R-:W-:-:S02]  /*0b90*/  LOP3.LUT R7, R3, 0x60, RZ, 0x3c, !PT ;  /* 0x0000006003077812 */ /* 0x001fc400078e3cff */
[----:B------:R-:W-:Y:S01]  /*0ba0*/  LOP3.LUT R3, R3, 0x70, RZ, 0x3c, !PT ;  /* 0x0000007003037812 */ /* 0x000fe200078e3cff */
[----:B------:R-:W-:Y:S04]  /*0bb0*/  STS.U16 [R9+0x1300], R14 ;  /* 0x0013000e09007388 */ /* 0x000fe80000000400 */
        /* <DEDUP_REMOVED lines=8> */
[----:B------:R0:W-:Y:S04]  /*0c40*/  STS.U16 [R5+0x1d00], R64 ;  /* 0x001d004005007388 */ /* 0x0001e80000000400 */
[----:B------:R-:W-:Y:S04]  /*0c50*/  STS.U16 [R7+0x600], R20 ;  /* 0x0006001407007388 */ /* 0x000fe80000000400 */
[----:B------:R-:W-:Y:S04]  /*0c60*/  STS.U16 [R7+0xe00], R44 ;  /* 0x000e002c07007388 */ /* 0x000fe80000000400 */
[----:B------:R-:W-:Y:S04]  /*0c70*/  STS.U16 [R7+0x1600], R50 ;  /* 0x0016003207007388 */ /* 0x000fe80000000400 */
[----:B------:R1:W-:Y:S04]  /*0c80*/  STS.U16 [R7+0x1e00], R62 ;  /* 0x001e003e07007388 */ /* 0x0003e80000000400 */
[----:B------:R-:W-:Y:S04]  /*0c90*/  STS.U16 [R3+0xf00], R46 ;  /* 0x000f002e03007388 */ /* 0x000fe80000000400 */
[----:B------:R-:W-:Y:S01]  /*0ca0*/  STS.U16 [R3+0x1f00], R66 ;  /* 0x001f004203007388 */ /* 0x000fe20000000400 */
[----:B0-----:R-:W-:Y:S01]  /*0cb0*/  MOV R64, 0xff800000 ;  /* 0xff80000000407802 */ /* 0x001fe20000000f00 */
[----:B------:R-:W-:Y:S01]  /*0cc0*/  CS2R R40, SRZ ;  /* 0x0000000000287805 */ /* 0x000fe2000001ff00 */
[----:B------:R-:W-:Y:S01]  /*0cd0*/  MOV R14, 0x3f800000 ;  /* 0x3f800000000e7802 */ /* 0x000fe20000000f00 */
[----:B------:R0:W-:Y:S01]  /*0ce0*/  STS.U16 [R3+0x700], R34 ;  /* 0x0007002203007388 */ /* 0x0001e20000000400 */
[----:B------:R-:W-:Y:S01]  /*0cf0*/  CS2R R42, SRZ ;  /* 0x00000000002a7805 */ /* 0x000fe2000001ff00 */
[----:B------:R-:W-:Y:S01]  /*0d00*/  CS2R R60, SRZ ;  /* 0x00000000003c7805 */ /* 0x000fe2000001ff00 */
[----:B-1----:R-:W-:Y:S01]  /*0d10*/  CS2R R62, SRZ ;  /* 0x00000000003e7805 */ /* 0x002fe2000001ff00 */
[----:B------:R1:W-:Y:S01]  /*0d20*/  STS.U16 [R3+0x1700], R52 ;  /* 0x0017003403007388 */ /* 0x0003e20000000400 */
[----:B------:R-:W-:Y:S01]  /*0d30*/  CS2R R54, SRZ ;  /* 0x0000000000367805 */ /* 0x000fe2000001ff00 */
[----:B------:R-:W-:Y:S01]  /*0d40*/  CS2R R48, SRZ ;  /* 0x0000000000307805 */ /* 0x000fe2000001ff00 */
[----:B------:R-:W-:Y:S01]  /*0d50*/  CS2R R50, SRZ ;  /* 0x0000000000327805 */ /* 0x000fe2000001ff00 */
[----:B------:R-:W-:Y:S01]  /*0d60*/  CS2R R24, SRZ ;  /* 0x0000000000187805 */ /* 0x000fe2000001ff00 */
[----:B------:R-:W-:Y:S01]  /*0d70*/  CS2R R26, SRZ ;  /* 0x00000000001a7805 */ /* 0x000fe2000001ff00 */
[----:B------:R-:W-:Y:S01]  /*0d80*/  CS2R R28, SRZ ;  /* 0x00000000001c7805 */ /* 0x000fe2000001ff00 */
[----:B------:R-:W-:Y:S01]  /*0d90*/  CS2R R30, SRZ ;  /* 0x00000000001e7805 */ /* 0x000fe2000001ff00 */
[----:B------:R-:W-:Y:S01]  /*0da0*/  CS2R R32, SRZ ;  /* 0x0000000000207805 */ /* 0x000fe2000001ff00 */
[----:B0-----:R-:W-:Y:S01]  /*0db0*/  CS2R R34, SRZ ;  /* 0x0000000000227805 */ /* 0x001fe2000001ff00 */
[----:B-1----:R-:W-:Y:S01]  /*0dc0*/  CS2R R52, SRZ ;  /* 0x0000000000347805 */ /* 0x002fe2000001ff00 */
[----:B------:R-:W-:Y:S01]  /*0dd0*/  CS2R R36, SRZ ;  /* 0x0000000000247805 */ /* 0x000fe2000001ff00 */
[----:B------:R-:W-:Y:S01]  /*0de0*/  CS2R R38, SRZ ;  /* 0x0000000000267805 */ /* 0x000fe2000001ff00 */
[----:B------:R-:W-:-:S02]  /*0df0*/  SHF.L.U32 R7, R0, 0x3, RZ ;  /* 0x0000000300077819 */ /* 0x000fc400000006ff */
[----:B------:R-:W-:Y:S01]  /*0e00*/  SHF.L.U32 R8, R0, 0x5, RZ ;  /* 0x0000000500087819 */ /* 0x000fe200000006ff */
[----:B------:R-:W-:Y:S05]  /*0e10*/  @!P0 BRA `(.L_x_0) ;  /* 0x0000155000008947 */ /* 0x000fea0003800000 */
[----:B------:R-:W-:Y:S01]  /*0e20*/  LOP3.LUT R10, R0, 0xf, RZ, 0xc0, !PT ;  /* 0x0000000f000a7812 */ /* 0x000fe200078ec0ff */
[----:B------:R-:W-:Y:S01]  /*0e30*/  IMAD R4, R2, c[0x0][0x1b0], RZ ;  /* 0x00006c0002047a24 */ /* 0x000fe200078e02ff */
[----:B------:R-:W-:Y:S01]  /*0e40*/  LOP3.LUT R5, R0, 0x1f, RZ, 0xc0, !PT ;  /* 0x0000001f00057812 */ /* 0x000fe200078ec0ff */
[----:B------:R-:W-:Y:S01]  /*0e50*/  IMAD R3, R2, c[0x0][0x1a0], RZ ;  /* 0x0000680002037a24 */ /* 0x000fe200078e02ff */
[----:B------:R-:W-:Y:S01]  /*0e60*/  LOP3.LUT R11, R0, 0x7, RZ, 0xc0, !PT ;  /* 0x00000007000b7812 */ /* 0x000fe200078ec0ff */
[----:B------:R-:W-:Y:S01]  /*0e70*/  IMAD R12, R10, c[0x0][0x1b4], RZ ;  /* 0x00006d000a0c7a24 */ /* 0x000fe200078e02ff */
[----:B------:R-:W-:Y:S01]  /*0e80*/  LOP3.LUT R14, R7, 0x30, RZ, 0xc0, !PT ;  /* 0x00000030070e7812 */ /* 0x000fe200078ec0ff */
[----:B------:R-:W-:Y:S01]  /*0e90*/  IMAD R9, R5, c[0x0][0x1a8], RZ ;  /* 0x00006a0005097a24 */ /* 0x000fe200078e02ff */
[----:B------:R-:W-:Y:S01]  /*0ea0*/  LOP3.LUT R13, R6, 0x10, RZ, 0xc0, !PT ;  /* 0x00000010060d7812 */ /* 0x000fe200078ec0ff */
[C---:B------:R-:W-:Y:S01]  /*0eb0*/  IMAD R15, R11.reuse, 0x110, RZ ;  /* 0x000001100b0f7824 */ /* 0x040fe200078e02ff */
[----:B------:R-:W-:Y:S01]  /*0ec0*/  LEA R17, R11, R14, 0x6 ;  /* 0x0000000e0b117211 */ /* 0x000fe200078e30ff */
[----:B------:R-:W-:Y:S01]  /*0ed0*/  CS2R R40, SRZ ;  /* 0x0000000000287805 */ /* 0x000fe2000001ff00 */
[--C-:B------:R-:W-:Y:S01]  /*0ee0*/  LOP3.LUT R16, R13, 0x60, R0.reuse, 0xf8, !PT ;  /* 0x000000600d107812 */ /* 0x100fe200078ef800 */
[----:B------:R-:W-:Y:S01]  /*0ef0*/  CS2R R42, SRZ ;  /* 0x00000000002a7805 */ /* 0x000fe2000001ff00 */
[C---:B------:R-:W-:Y:S01]  /*0f00*/  SHF.L.U32 R11, R4.reuse, 0x1, RZ ;  /* 0x00000001040b7819 */ /* 0x040fe200000006ff */
[----:B------:R-:W-:Y:S01]  /*0f10*/  IMAD.HI R4, R4, 0x2, RZ ;  /* 0x0000000204047827 */ /* 0x000fe200078e02ff */
[----:B------:R-:W-:Y:S01]  /*0f20*/  SHF.L.U32 R14, R12, 0x1, RZ ;  /* 0x000000010c0e7819 */ /* 0x000fe200000006ff */
[----:B------:R-:W-:Y:S01]  /*0f30*/  CS2R R60, SRZ ;  /* 0x00000000003c7805 */ /* 0x000fe2000001ff00 */
[----:B------:R-:W-:Y:S01]  /*0f40*/  LOP3.LUT R13, R0, 0x10, RZ, 0xc0, !PT ;  /* 0x00000010000d7812 */ /* 0x000fe200078ec0ff */
[----:B------:R-:W-:Y:S01]  /*0f50*/  CS2R R62, SRZ ;  /* 0x00000000003e7805 */ /* 0x000fe2000001ff00 */
[C---:B------:R-:W-:Y:S01]  /*0f60*/  SHF.L.U32 R5, R3.reuse, 0x1, RZ ;  /* 0x0000000103057819 */ /* 0x040fe200000006ff */
[----:B------:R-:W-:Y:S01]  /*0f70*/  IMAD.HI R3, R3, 0x2, RZ ;  /* 0x0000000203037827 */ /* 0x000fe200078e02ff */
[----:B------:R-:W-:Y:S01]  /*0f80*/  SHF.L.U32 R10, R9, 0x1, RZ ;  /* 0x00000001090a7819 */ /* 0x000fe200000006ff */
[----:B------:R-:W-:Y:S01]  /*0f90*/  CS2R R52, SRZ ;  /* 0x0000000000347805 */ /* 0x000fe2000001ff00 */
[----:B------:R-:W-:Y:S01]  /*0fa0*/  IADD3 R82, P2, P3, R14, c[0x0][0x170], R11 ;  /* 0x00005c000e527a10 */ /* 0x000fe20007b5e00b */
[----:B------:R-:W-:Y:S01]  /*0fb0*/  CS2R R54, SRZ ;  /* 0x0000000000367805 */ /* 0x000fe2000001ff00 */
[----:B------:R-:W-:Y:S01]  /*0fc0*/  SHF.L.U32 R14, R13, 0x7, RZ ;  /* 0x000000070d0e7819 */ /* 0x000fe200000006ff */
[----:B------:R-:W-:Y:S01]  /*0fd0*/  CS2R R48, SRZ ;  /* 0x0000000000307805 */ /* 0x000fe2000001ff00 */
[----:B------:R-:W-:Y:S01]  /*0fe0*/  IADD3 R102, P0, P1, R10, c[0x0][0x168], R5 ;  /* 0x00005a000a667a10 */ /* 0x000fe2000791e005 */
[----:B------:R-:W-:Y:S01]  /*0ff0*/  IMAD.HI R10, R9, 0x2, RZ ;  /* 0x00000002090a7827 */ /* 0x000fe200078e02ff */
[--C-:B------:R-:W-:Y:S01]  /*1000*/  SHF.R.S32.HI R11, RZ, 0x2, R0.reuse ;  /* 0x00000002ff0b7819 */ /* 0x100fe20000011400 */
[----:B------:R-:W-:Y:S01]  /*1010*/  CS2R R50, SRZ ;  /* 0x0000000000327805 */ /* 0x000fe2000001ff00 */
[----:B------:R-:W-:Y:S01]  /*1020*/  SHF.R.U32.HI R5, RZ, 0x5, R0 ;  /* 0x00000005ff057819 */ /* 0x000fe20000011600 */
[----:B------:R-:W-:Y:S01]  /*1030*/  IMAD R19, R13, -0x70, R14 ;  /* 0xffffff900d137824 */ /* 0x000fe200078e020e */
[----:B------:R-:W-:Y:S01]  /*1040*/  SGXT R11, R11, 0x1 ;  /* 0x000000010b0b781a */ /* 0x000fe20000000200 */
[----:B------:R-:W-:Y:S01]  /*1050*/  CS2R R24, SRZ ;  /* 0x0000000000187805 */ /* 0x000fe2000001ff00 */
[----:B------:R-:W-:Y:S01]  /*1060*/  SHF.R.U32.HI R13, RZ, 0x4, R0 ;  /* 0x00000004ff0d7819 */ /* 0x000fe20000011600 */
[----:B------:R-:W-:Y:S01]  /*1070*/  CS2R R26, SRZ ;  /* 0x00000000001a7805 */ /* 0x000fe2000001ff00 */
[----:B------:R-:W-:Y:S01]  /*1080*/  SGXT.U32 R5, R5, 0x2 ;  /* 0x000000020505781a */ /* 0x000fe20000000000 */
[----:B------:R-:W-:Y:S01]  /*1090*/  CS2R R28, SRZ ;  /* 0x00000000001c7805 */ /* 0x000fe2000001ff00 */
[----:B------:R-:W-:Y:S01]  /*10a0*/  LOP3.LUT R15, R15, R16, RZ, 0x3c, !PT ;  /* 0x000000100f0f7212 */ /* 0x000fe200078e3cff */
[----:B------:R-:W-:Y:S01]  /*10b0*/  CS2R R30, SRZ ;  /* 0x00000000001e7805 */ /* 0x000fe2000001ff00 */
[----:B------:R-:W-:Y:S01]  /*10c0*/  IADD3.X R16, R10, c[0x0][0x16c], R3, P0, P1 ;  /* 0x00005b000a107a10 */ /* 0x000fe200007e2403 */
[----:B------:R-:W-:Y:S01]  /*10d0*/  IMAD R5, R5, c[0x0][0x1a4], RZ ;  /* 0x0000690005057a24 */ /* 0x000fe200078e02ff */
[----:B------:R-:W-:Y:S01]  /*10e0*/  LOP3.LUT R11, R11, 0x90, RZ, 0xc0, !PT ;  /* 0x000000900b0b7812 */ /* 0x000fe200078ec0ff */
[----:B------:R-:W-:Y:S01]  /*10f0*/  CS2R R32, SRZ ;  /* 0x0000000000207805 */ /* 0x000fe2000001ff00 */
[----:B------:R-:W-:Y:S01]  /*1100*/  SGXT.U32 R3, R13, 0x3 ;  /* 0x000000030d03781a */ /* 0x000fe20000000000 */
[----:B------:R-:W-:Y:S01]  /*1110*/  CS2R R34, SRZ ;  /* 0x0000000000227805 */ /* 0x000fe2000001ff00 */
[----:B------:R-:W-:Y:S01]  /*1120*/  IADD3 R9, R14, R15, RZ ;  /* 0x0000000f0e097210 */ /* 0x000fe20007ffe0ff */
[----:B------:R-:W-:Y:S01]  /*1130*/  CS2R R36, SRZ ;  /* 0x0000000000247805 */ /* 0x000fe2000001ff00 */
[----:B------:R-:W-:Y:S01]  /*1140*/  MOV R14, c[0x0][0x1a4] ;  /* 0x00006900000e7a02 */ /* 0x000fe20000000f00 */
[----:B------:R-:W-:Y:S01]  /*1150*/  CS2R R38, SRZ ;  /* 0x0000000000267805 */ /* 0x000fe2000001ff00 */
[----:B------:R-:W-:Y:S01]  /*1160*/  LOP3.LUT R13, R11, 0x60, R8, 0xf8, !PT ;  /* 0x000000600b0d7812 */ /* 0x000fe200078ef808 */
[----:B------:R-:W-:Y:S01]  /*1170*/  IMAD.HI R11, R12, 0x2, RZ ;  /* 0x000000020c0b7827 */ /* 0x000fe200078e02ff */
[----:B------:R-:W-:-:S02]  /*1180*/  MOV R21, c[0x0][0x1b8] ;  /* 0x00006e0000157a02 */ /* 0x000fc40000000f00 */
[----:B------:R-:W-:Y:S01]  /*1190*/  LOP3.LUT R10, R13, 0x10, R6, 0x78, !PT ;  /* 0x000000100d0a7812 */ /* 0x000fe200078e7806 */
[----:B------:R-:W-:Y:S01]  /*11a0*/  IMAD R12, R3, c[0x0][0x1b8], RZ ;  /* 0x00006e00030c7a24 */ /* 0x000fe200078e02ff */
[C---:B------:R-:W-:Y:S02]  /*11b0*/  LEA R3, R14.reuse, R5, 0x2 ;  /* 0x000000050e037211 */ /* 0x040fe400078e10ff */
[----:B------:R-:W-:Y:S02]  /*11c0*/  IADD3.X R15, R11, c[0x0][0x174], R4, P2, P3 ;  /* 0x00005d000b0f7a10 */ /* 0x000fe400017e6404 */
[----:B------:R-:W-:Y:S02]  /*11d0*/  LEA R4, R14, R3, 0x2 ;  /* 0x000000030e047211 */ /* 0x000fe400078e10ff */
[-C--:B------:R-:W-:Y:S02]  /*11e0*/  LEA R106, P1, R3, R102.reuse, 0x1 ;  /* 0x00000066036a7211 */ /* 0x080fe400078208ff */
[----:B------:R-:W-:-:S02]  /*11f0*/  LEA R104, P2, R4, R102, 0x1 ;  /* 0x0000006604687211 */ /* 0x000fc400078408ff */
[----:B------:R-:W-:Y:S02]  /*1200*/  LEA R13, R21, R12, 0x3 ;  /* 0x0000000c150d7211 */ /* 0x000fe400078e18ff */
[----:B------:R-:W-:Y:S02]  /*1210*/  LEA R11, R14, R4, 0x2 ;  /* 0x000000040e0b7211 */ /* 0x000fe400078e10ff */
[----:B------:R-:W-:Y:S02]  /*1220*/  LEA.HI.X.SX32 R105, R4, R16, 0x1, P2 ;  /* 0x0000001004697211 */ /* 0x000fe400010f0eff */
[----:B------:R-:W-:Y:S02]  /*1230*/  SHF.R.S32.HI R4, RZ, 0x6, R0 ;  /* 0x00000006ff047819 */ /* 0x000fe40000011400 */
[----:B------:R-:W-:Y:S02]  /*1240*/  LEA R108, P0, R5, R102, 0x1 ;  /* 0x00000066056c7211 */ /* 0x000fe400078008ff */
[----:B------:R-:W-:-:S02]  /*1250*/  LEA.HI.X.SX32 R107, R3, R16, 0x1, P1 ;  /* 0x00000010036b7211 */ /* 0x000fc400008f0eff */
[----:B------:R-:W-:Y:S02]  /*1260*/  LEA R14, R21, R13, 0x3 ;  /* 0x0000000d150e7211 */ /* 0x000fe400078e18ff */
[----:B------:R-:W-:Y:S02]  /*1270*/  LEA R86, P1, R13, R82, 0x1 ;  /* 0x000000520d567211 */ /* 0x000fe400078208ff */
[----:B------:R-:W-:Y:S02]  /*1280*/  SGXT R4, R4, 0x1 ;  /* 0x000000010404781a */ /* 0x000fe40000000200 */
[----:B------:R-:W-:Y:S02]  /*1290*/  LEA R102, P3, R11, R102, 0x1 ;  /* 0x000000660b667211 */ /* 0x000fe400078608ff */
[----:B------:R-:W-:Y:S02]  /*12a0*/  LEA.HI.X.SX32 R109, R5, R16, 0x1, P0 ;  /* 0x00000010056d7211 */ /* 0x000fe400000f0eff */
[----:B------:R-:W-:-:S02]  /*12b0*/  LEA R3, R21, R14, 0x3 ;  /* 0x0000000e15037211 */ /* 0x000fc400078e18ff */
[----:B------:R-:W-:Y:S02]  /*12c0*/  LEA R100, P0, R12, R82, 0x1 ;  /* 0x000000520c647211 */ /* 0x000fe400078008ff */
[----:B------:R-:W-:Y:S02]  /*12d0*/  LEA.HI.X.SX32 R87, R13, R15, 0x1, P1 ;  /* 0x0000000f0d577211 */ /* 0x000fe400008f0eff */
[----:B------:R-:W-:Y:S02]  /*12e0*/  LOP3.LUT R13, R4, 0x90, RZ, 0xc0, !PT ;  /* 0x00000090040d7812 */ /* 0x000fe400078ec0ff */
[----:B------:R-:W-:Y:S02]  /*12f0*/  LEA.HI.X.SX32 R103, R11, R16, 0x1, P3 ;  /* 0x000000100b677211 */ /* 0x000fe400018f0eff */
[-C--:B------:R-:W-:Y:S02]  /*1300*/  LEA R84, P2, R14, R82.reuse, 0x1 ;  /* 0x000000520e547211 */ /* 0x080fe400078408ff */
[----:B------:R-:W-:-:S02]  /*1310*/  LEA R82, P3, R3, R82, 0x1 ;  /* 0x0000005203527211 */ /* 0x000fc400078608ff */
[-C--:B------:R-:W-:Y:S02]  /*1320*/  LEA.HI.X.SX32 R101, R12, R15.reuse, 0x1, P0 ;  /* 0x0000000f0c657211 */ /* 0x080fe400000f0eff */
[----:B------:R-:W-:Y:S02]  /*1330*/  LOP3.LUT R12, R13, 0x7e, R6, 0x78, !PT ;  /* 0x0000007e0d0c7812 */ /* 0x000fe400078e7806 */
[-C--:B------:R-:W-:Y:S02]  /*1340*/  LEA.HI.X.SX32 R85, R14, R15.reuse, 0x1, P2 ;  /* 0x0000000f0e557211 */ /* 0x080fe400010f0eff */
[----:B------:R-:W-:Y:S02]  /*1350*/  LEA.HI.X.SX32 R83, R3, R15, 0x1, P3 ;  /* 0x0000000f03537211 */ /* 0x000fe400018f0eff */
[----:B------:R-:W-:Y:S02]  /*1360*/  IADD3 R10, R10, R19, RZ ;  /* 0x000000130a0a7210 */ /* 0x000fe40007ffe0ff */
[----:B------:R-:W-:-:S02]  /*1370*/  MOV R99, 0xff800000 ;  /* 0xff80000000637802 */ /* 0x000fc40000000f00 */
[----:B------:R-:W-:Y:S02]  /*1380*/  MOV R77, 0x3f800000 ;  /* 0x3f800000004d7802 */ /* 0x000fe40000000f00 */
[----:B------:R-:W-:Y:S02]  /*1390*/  MOV R11, RZ ;  /* 0x000000ff000b7202 */ /* 0x000fe40000000f00 */
[----:B------:R-:W-:Y:S02]  /*13a0*/  MOV R5, RZ ;  /* 0x000000ff00057202 */ /* 0x000fe40000000f00 */
[----:B------:R-:W-:Y:S02]  /*13b0*/  MOV R3, RZ ;  /* 0x000000ff00037202 */ /* 0x000fe40000000f00 */
[----:B------:R-:W-:Y:S02]  /*13c0*/  MOV R76, 0x3f800000 ;  /* 0x3f800000004c7802 */ /* 0x000fe40000000f00 */
[----:B------:R-:W-:-:S02]  /*13d0*/  MOV R15, 0x3f800000 ;  /* 0x3f800000000f7802 */ /* 0x000fc40000000f00 */
[----:B------:R-:W-:Y:S02]  /*13e0*/  MOV R14, 0x3f800000 ;  /* 0x3f800000000e7802 */ /* 0x000fe40000000f00 */
[----:B------:R-:W-:Y:S02]  /*13f0*/  MOV R88, 0xff800000 ;  /* 0xff80000000587802 */ /* 0x000fe40000000f00 */
[----:B------:R-:W-:Y:S02]  /*1400*/  MOV R89, 0xff800000 ;  /* 0xff80000000597802 */ /* 0x000fe40000000f00 */
[----:B------:R-:W-:Y:S02]  /*1410*/  MOV R81, 0xff800000 ;  /* 0xff80000000517802 */ /* 0x000fe40000000f00 */
[----:B------:R-:W-:Y:S02]  /*1420*/  LOP3.LUT R13, R17, 0x30, R6, 0x78, !PT ;  /* 0x00000030110d7812 */ /* 0x000fe400078e7806 */
[----:B------:R-:W-:-:S02]  /*1430*/  LOP3.LUT R4, R12, 0x20, RZ, 0x3c, !PT ;  /* 0x000000200c047812 */ /* 0x000fc400078e3cff */
.L_x_1:
[----:B------:R-:W-:-:S04]  /*1440*/  IMAD.WIDE R16, R11, 0x2, R108 ;  /* 0x000000020b107825 */ /* 0x000fc800078e026c */
[C---:B------:R-:W-:Y:S02]  /*1450*/  IMAD.WIDE R20, R11.reuse, 0x2, R104 ;  /* 0x000000020b147825 */ /* 0x040fe400078e0268 */
[----:B------:R-:W2:Y:S02]  /*1460*/  LDG.E.U16 R17, [R16.64] ;  /* 0x0000000410117981 */ /* 0x000ea4000c1e1500 */
[C---:B------:R-:W-:Y:S02]  /*1470*/  IMAD.WIDE R18, R11.reuse, 0x2, R106 ;  /* 0x000000020b127825 */ /* 0x040fe400078e026a */
[----:B------:R-:W3:Y:S02]  /*1480*/  LDG.E.U16 R21, [R20.64] ;  /* 0x0000000414157981 */ /* 0x000ee4000c1e1500 */
[----:B------:R-:W-:Y:S02]  /*1490*/  IMAD.WIDE R22, R11, 0x2, R102 ;  /* 0x000000020b167825 */ /* 0x000fe400078e0266 */
[----:B------:R-:W4:Y:S04]  /*14a0*/  LDG.E.U16 R19, [R18.64] ;  /* 0x0000000412137981 */ /* 0x000f28000c1e1500 */
[----:B------:R-:W5:Y:S04]  /*14b0*/  LDG.E.U16 R23, [R22.64] ;  /* 0x0000000416177981 */ /* 0x000f68000c1e1500 */
[----:B------:R-:W-:Y:S01]  /*14c0*/  BAR.SYNC.DEFER_BLOCKING 0x0 ;  /* 0x0000000000007b1d */ /* 0x000fe20000010000 */
[----:B------:R-:W-:-:S04]  /*14d0*/  IMAD.WIDE R94, R5, 0x2, R84 ;  /* 0x00000002055e7825 */ /* 0x000fc800078e0254 */
[----:B------:R-:W-:-:S04]  /*14e0*/  IMAD.WIDE R96, R5, 0x2, R82 ;  /* 0x0000000205607825 */ /* 0x000fc800078e0252 */
[----:B------:R-:W-:-:S04]  /*14f0*/  IMAD.WIDE R68, R5, 0x2, R100 ;  /* 0x0000000205447825 */ /* 0x000fc800078e0264 */
[----:B------:R-:W-:Y:S01]  /*1500*/  IMAD.WIDE R70, R5, 0x2, R86 ;  /* 0x0000000205467825 */ /* 0x000fe200078e0256 */
[----:B--2---:R-:W-:Y:S04]  /*1510*/  STS.U16 [R12+0x2000], R17 ;  /* 0x002000110c007388 */ /* 0x004fe80000000400 */
[----:B---3--:R-:W-:Y:S04]  /*1520*/  STS.U16 [R12+0x2200], R21 ;  /* 0x002200150c007388 */ /* 0x008fe80000000400 */
[----:B----4-:R-:W-:Y:S04]  /*1530*/  STS.U16 [R4+0x2100], R19 ;  /* 0x0021001304007388 */ /* 0x010fe80000000400 */
[----:B-----5:R-:W-:Y:S04]  /*1540*/  STS.U16 [R4+0x2300], R23 ;  /* 0x0023001704007388 */ /* 0x020fe80000000400 */
[----:B------:R-:W-:Y:S06]  /*1550*/  BAR.SYNC.DEFER_BLOCKING 0x0 ;  /* 0x0000000000007b1d */ /* 0x000fec0000010000 */
[----:B------:R0:W2:Y:S04]  /*1560*/  LDG.E.U16 R91, [R68.64] ;  /* 0x00000004445b7981 */ /* 0x0000a8000c1e1500 */
[----:B------:R0:W3:Y:S04]  /*1570*/  LDG.E.U16 R93, [R70.64] ;  /* 0x00000004465d7981 */ /* 0x0000e8000c1e1500 */
[----:B------:R1:W4:Y:S04]  /*1580*/  LDG.E.U16 R95, [R94.64] ;  /* 0x000000045e5f7981 */ /* 0x000328000c1e1500 */
[----:B------:R-:W5:Y:S04]  /*1590*/  LDG.E.U16 R97, [R96.64] ;  /* 0x0000000460617981 */ /* 0x000f68000c1e1500 */
[----:B------:R-:W-:Y:S04]  /*15a0*/  LDSM.16.MT88.4 R64, [R9] ;  /* 0x000000000940783b */ /* 0x000fe80000004200 */
[----:B------:R-:W0:Y:S04]  /*15b0*/  LDSM.16.M88.4 R20, [R13+0x2000] ;  /* 0x002000000d14783b */ /* 0x000e280000000200 */
[----:B------:R-:W1:Y:S04]  /*15c0*/  LDSM.16.M88.4 R16, [R13+0x2200] ;  /* 0x002200000d10783b */ /* 0x000e680000000200 */
[----:B------:R-:W1:Y:S04]  /*15d0*/  LDSM.16.MT88.4 R56, [R9+0x1000] ;  /* 0x001000000938783b */ /* 0x000e680000004200 */
[----:B------:R-:W1:Y:S01]  /*15e0*/  LDSM.16.MT88.4 R72, [R9+0x80] ;  /* 0x000080000948783b */ /* 0x000e620000004200 */
[C---:B0-----:R-:W-:Y:S08]  /*15f0*/  HMMA.16816.F32.BF16 R44, R64.reuse, R20, RZ ;  /* 0x00000014402c723c */ /* 0x041ff000000418ff */
[----:B-1----:R-:W-:Y:S11]  /*1600*/  HMMA.16816.F32.BF16 R64, R64, R16, RZ ;  /* 0x000000104040723c */ /* 0x002ff600000418ff */
[----:B------:R-:W-:Y:S05]  /*1610*/  @!UPT UIADD3 URZ, URZ, URZ, URZ ;  /* 0x0000003f3f3ff290 */ /* 0x000fea000fffe03f */
[C---:B------:R-:W-:Y:S08]  /*1620*/  HMMA.16816.F32.BF16 R44, R56.reuse, R22, R44 ;  /* 0x00000016382c723c */ /* 0x040ff0000004182c */
[----:B------:R-:W-:Y:S01]  /*1630*/  HMMA.16816.F32.BF16 R56, R56, R18, R64 ;  /* 0x000000123838723c */ /* 0x000fe20000041840 */
[----:B------:R-:W0:Y:S04]  /*1640*/  LDSM.16.MT88.4 R64, [R9+0x1080] ;  /* 0x001080000940783b */ /* 0x000e280000004200 */
[----:B------:R-:W-:Y:S03]  /*1650*/  BAR.SYNC.DEFER_BLOCKING 0x0 ;  /* 0x0000000000007b1d */ /* 0x000fe60000010000 */
[----:B------:R-:W-:Y:S08]  /*1660*/  HMMA.16816.F32.BF16 R68, R72, R20, RZ ;  /* 0x000000144844723c */ /* 0x000ff000000418ff */
[----:B------:R-:W-:-:S02]  /*1670*/  FMUL R90, R44, c[0x0][0x188] ;  /* 0x000062002c5a7a20 */ /* 0x000fc40000400000 */
[----:B------:R-:W-:-:S05]  /*1680*/  FMUL R111, R45, c[0x0][0x188] ;  /* 0x000062002d6f7a20 */ /* 0x000fca0000400000 */
[----:B------:R-:W-:Y:S01]  /*1690*/  FMNMX R111, R90, R111, !PT ;  /* 0x0000006f5a6f7209 */ /* 0x000fe20007800000 */
[----:B------:R-:W-:Y:S02]  /*16a0*/  FMUL R20, R56, c[0x0][0x188] ;  /* 0x0000620038147a20 */ /* 0x000fe40000400000 */
[----:B------:R-:W-:Y:S01]  /*16b0*/  FMUL R21, R57, c[0x0][0x188] ;  /* 0x0000620039157a20 */ /* 0x000fe20000400000 */
[----:B------:R-:W-:Y:S02]  /*16c0*/  HMMA.16816.F32.BF16 R72, R72, R16, RZ ;  /* 0x000000104848723c */ /* 0x000fe400000418ff */
[----:B------:R-:W-:-:S04]  /*16d0*/  FMNMX R20, R20, R111, !PT ;  /* 0x0000006f14147209 */ /* 0x000fc80007800000 */
[----:B------:R-:W-:-:S05]  /*16e0*/  FMNMX R21, R21, R20, !PT ;  /* 0x0000001415157209 */ /* 0x000fca0007800000 */
[----:B------:R-:W1:Y:S01]  /*16f0*/  SHFL.BFLY PT, R90, R21, 0x2, 0x1f ;  /* 0x0c401f00155a7f89 */ /* 0x000e6200000e0000 */
[----:B0-----:R-:W-:Y:S01]  /*1700*/  HMMA.16816.F32.BF16 R68, R64, R22, R68 ;  /* 0x000000164044723c */ /* 0x001fe20000041844 */
[----:B------:R-:W-:Y:S02]  /*1710*/  FMUL R16, R46, c[0x0][0x188] ;  /* 0x000062002e107a20 */ /* 0x000fe40000400000 */
[----:B------:R-:W-:-:S09]  /*1720*/  FMUL R17, R47, c[0x0][0x188] ;  /* 0x000062002f117a20 */ /* 0x000fd20000400000 */
[----:B------:R-:W-:Y:S01]  /*1730*/  HMMA.16816.F32.BF16 R72, R64, R18, R72 ;  /* 0x000000124048723c */ /* 0x000fe20000041848 */
[----:B------:R-:W-:Y:S01]  /*1740*/  FMUL R20, R58, c[0x0][0x188] ;  /* 0x000062003a147a20 */ /* 0x000fe20000400000 */
[----:B------:R-:W-:Y:S01]  /*1750*/  FMNMX R17, R16, R17, !PT ;  /* 0x0000001110117209 */ /* 0x000fe20007800000 */
[----:B------:R-:W-:Y:S01]  /*1760*/  FMUL R16, R59, c[0x0][0x188] ;  /* 0x000062003b107a20 */ /* 0x000fe20000400000 */
[----:B-1----:R-:W-:Y:S02]  /*1770*/  FMNMX R90, R21, R90, !PT ;  /* 0x0000005a155a7209 */ /* 0x002fe40007800000 */
[----:B------:R-:W-:-:S03]  /*1780*/  FMNMX R17, R20, R17, !PT ;  /* 0x0000001114117209 */ /* 0x000fc60007800000 */
[----:B------:R-:W0:Y:S01]  /*1790*/  SHFL.BFLY PT, R21, R90, 0x1, 0x1f ;  /* 0x0c201f005a157f89 */ /* 0x000e2200000e0000 */
[----:B------:R-:W-:Y:S02]  /*17a0*/  FMNMX R19, R16, R17, !PT ;  /* 0x0000001110137209 */ /* 0x000fe40007800000 */
[----:B------:R-:W-:Y:S02]  /*17b0*/  FMUL R16, R68, c[0x0][0x188] ;  /* 0x0000620044107a20 */ /* 0x000fe40000400000 */
[----:B------:R-:W-:-:S10]  /*17c0*/  FMUL R17, R69, c[0x0][0x188] ;  /* 0x0000620045117a20 */ /* 0x000fd40000400000 */
[----:B------:R-:W-:Y:S01]  /*17d0*/  FMUL R18, R72, c[0x0][0x188] ;  /* 0x0000620048127a20 */ /* 0x000fe20000400000 */
[----:B------:R-:W-:Y:S01]  /*17e0*/  FMNMX R17, R16, R17, !PT ;  /* 0x0000001110117209 */ /* 0x000fe20007800000 */
[----:B------:R-:W-:-:S03]  /*17f0*/  FMUL R16, R73, c[0x0][0x188] ;  /* 0x0000620049107a20 */ /* 0x000fc60000400000 */
[----:B------:R-:W-:-:S04]  /*1800*/  FMNMX R17, R18, R17, !PT ;  /* 0x0000001112117209 */ /* 0x000fc80007800000 */
[----:B------:R-:W-:Y:S01]  /*1810*/  FMNMX R20, R16, R17, !PT ;  /* 0x0000001110147209 */ /* 0x000fe20007800000 */
[----:B------:R-:W-:Y:S02]  /*1820*/  FMUL R16, R70, c[0x0][0x188] ;  /* 0x0000620046107a20 */ /* 0x000fe40000400000 */
[----:B------:R-:W-:Y:S02]  /*1830*/  FMUL R17, R71, c[0x0][0x188] ;  /* 0x0000620047117a20 */ /* 0x000fe40000400000 */
[----:B------:R-:W-:Y:S01]  /*1840*/  FMUL R18, R74, c[0x0][0x188] ;  /* 0x000062004a127a20 */ /* 0x000fe20000400000 */
[----:B0-----:R-:W-:Y:S02]  /*1850*/  FMNMX R64, R90, R21, !PT ;  /* 0x000000155a407209 */ /* 0x001fe40007800000 */
[----:B------:R-:W0:Y:S01]  /*1860*/  SHFL.BFLY PT, R21, R20, 0x2, 0x1f ;  /* 0x0c401f0014157f89 */ /* 0x000e2200000e0000 */
[----:B------:R-:W-:Y:S01]  /*1870*/  FMNMX R17, R16, R17, !PT ;  /* 0x0000001110117209 */ /* 0x000fe20007800000 */
[----:B------:R-:W-:-:S03]  /*1880*/  FMUL R16, R75, c[0x0][0x188] ;  /* 0x000062004b107a20 */ /* 0x000fc60000400000 */
[----:B------:R-:W-:Y:S01]  /*1890*/  FMNMX R17, R18, R17, !PT ;  /* 0x0000001112117209 */ /* 0x000fe20007800000 */
[----:B------:R-:W1:Y:S03]  /*18a0*/  SHFL.BFLY PT, R22, R19, 0x2, 0x1f ;  /* 0x0c401f0013167f89 */ /* 0x000e6600000e0000 */
[----:B------:R-:W-:-:S05]  /*18b0*/  FMNMX R16, R16, R17, !PT ;  /* 0x0000001110107209 */ /* 0x000fca0007800000 */
[----:B------:R-:W1:Y:S01]  /*18c0*/  SHFL.BFLY PT, R17, R16, 0x2, 0x1f ;  /* 0x0c401f0010117f89 */ /* 0x000e6200000e0000 */
[----:B0-----:R-:W-:-:S05]  /*18d0*/  FMNMX R21, R20, R21, !PT ;  /* 0x0000001514157209 */ /* 0x001fca0007800000 */
[----:B------:R-:W0:Y:S01]  /*18e0*/  SHFL.BFLY PT, R18, R21, 0x1, 0x1f ;  /* 0x0c201f0015127f89 */ /* 0x000e2200000e0000 */
[----:B-1----:R-:W-:-:S05]  /*18f0*/  FMNMX R22, R19, R22, !PT ;  /* 0x0000001613167209 */ /* 0x002fca0007800000 */
[----:B------:R-:W1:Y:S01]  /*1900*/  SHFL.BFLY PT, R19, R22, 0x1, 0x1f ;  /* 0x0c201f0016137f89 */ /* 0x000e6200000e0000 */
[----:B------:R-:W-:-:S05]  /*1910*/  FMNMX R17, R16, R17, !PT ;  /* 0x0000001110117209 */ /* 0x000fca0007800000 */
[----:B------:R-:W1:Y:S01]  /*1920*/  SHFL.BFLY PT, R16, R17, 0x1, 0x1f ;  /* 0x0c201f0011107f89 */ /* 0x000e6200000e0000 */
[----:B------:R-:W-:Y:S02]  /*1930*/  FMNMX R64, R64, R99, !PT ;  /* 0x0000006340407209 */ /* 0x000fe40007800000 */
[----:B0-----:R-:W-:-:S03]  /*1940*/  FMNMX R18, R21, R18, !PT ;  /* 0x0000001215127209 */ /* 0x001fc60007800000 */
[--C-:B------:R-:W-:Y:S01]  /*1950*/  FFMA R44, R44, c[0x0][0x188], -R64.reuse ;  /* 0x000062002c2c7a23 */ /* 0x100fe20000000840 */
[----:B------:R-:W-:Y:S01]  /*1960*/  FMNMX R90, R18, R89, !PT ;  /* 0x00000059125a7209 */ /* 0x000fe20007800000 */
[--C-:B------:R-:W-:Y:S01]  /*1970*/  FFMA R45, R45, c[0x0][0x188], -R64.reuse ;  /* 0x000062002d2d7a23 */ /* 0x100fe20000000840 */
[----:B-1----:R-:W-:Y:S01]  /*1980*/  FMNMX R19, R22, R19, !PT ;  /* 0x0000001316137209 */ /* 0x002fe20007800000 */
[----:B------:R-:W-:Y:S02]  /*1990*/  FFMA R20, R57, c[0x0][0x188], -R64 ;  /* 0x0000620039147a23 */ /* 0x000fe40000000840 */
[----:B------:R-:W-:Y:S01]  /*19a0*/  FFMA R68, R68, c[0x0][0x188], -R90 ;  /* 0x0000620044447a23 */ /* 0x000fe2000000085a */
[----:B------:R-:W-:Y:S01]  /*19b0*/  FMNMX R65, R19, R88, !PT ;  /* 0x0000005813417209 */ /* 0x000fe20007800000 */
[----:B------:R-:W-:Y:S02]  /*19c0*/  FMUL R44, R44, 1.4426950216293334961 ;  /* 0x3fb8aa3b2c2c7820 */ /* 0x000fe40000400000 */
[----:B------:R-:W-:Y:S01]  /*19d0*/  FMUL R45, R45, 1.4426950216293334961 ;  /* 0x3fb8aa3b2d2d7820 */ /* 0x000fe20000400000 */
[----:B------:R-:W-:Y:S01]  /*19e0*/  FMNMX R16, R17, R16, !PT ;  /* 0x0000001011107209 */ /* 0x000fe20007800000 */
[----:B------:R-:W-:-:S02]  /*19f0*/  FFMA R56, R56, c[0x0][0x188], -R64 ;  /* 0x0000620038387a23 */ /* 0x000fc40000000840 */
[----:B------:R-:W-:Y:S02]  /*1a00*/  FMUL R20, R20, 1.4426950216293334961 ;  /* 0x3fb8aa3b14147820 */ /* 0x000fe40000400000 */
[----:B------:R-:W-:Y:S01]  /*1a10*/  FMUL R68, R68, 1.4426950216293334961 ;  /* 0x3fb8aa3b44447820 */ /* 0x000fe20000400000 */
[----:B------:R-:W-:Y:S01]  /*1a20*/  MUFU.EX2 R44, R44 ;  /* 0x0000002c002c7308 */ /* 0x000fe20000000800 */
[----:B------:R-:W-:Y:S02]  /*1a30*/  FADD R18, -R65, R88 ;  /* 0x0000005841127221 */ /* 0x000fe40000000100 */
[----:B------:R-:W-:Y:S02]  /*1a40*/  FMUL R56, R56, 1.4426950216293334961 ;  /* 0x3fb8aa3b38387820 */ /* 0x000fe40000400000 */
[----:B------:R-:W-:-:S03]  /*1a50*/  FFMA R46, R46, c[0x0][0x188], -R65 ;  /* 0x000062002e2e7a23 */ /* 0x000fc60000000841 */
[----:B------:R-:W0:Y:S01]  /*1a60*/  MUFU.EX2 R45, R45 ;  /* 0x0000002d002d7308 */ /* 0x000e220000000800 */
[----:B------:R-:W-:Y:S02]  /*1a70*/  FFMA R47, R47, c[0x0][0x188], -R65 ;  /* 0x000062002f2f7a23 */ /* 0x000fe40000000841 */
[----:B------:R-:W-:-:S05]  /*1a80*/  FMUL R46, R46, 1.4426950216293334961 ;  /* 0x3fb8aa3b2e2e7820 */ /* 0x000fca0000400000 */
[----:B------:R1:W-:Y:S01]  /*1a90*/  MUFU.EX2 R92, R20 ;  /* 0x00000014005c7308 */ /* 0x0003e20000000800 */
[----:B------:R-:W-:-:S07]  /*1aa0*/  FFMA R72, R72, c[0x0][0x188], -R90 ;  /* 0x0000620048487a23 */ /* 0x000fce000000085a */
[----:B------:R0:W-:Y:S01]  /*1ab0*/  MUFU.EX2 R88, R68 ;  /* 0x0000004400587308 */ /* 0x0001e20000000800 */
[----:B-1----:R-:W-:Y:S02]  /*1ac0*/  FADD R20, -R90, R89 ;  /* 0x000000595a147221 */ /* 0x002fe40000000100 */
[----:B------:R-:W-:Y:S01]  /*1ad0*/  FMUL R47, R47, 1.4426950216293334961 ;  /* 0x3fb8aa3b2f2f7820 */ /* 0x000fe20000400000 */
[----:B0-----:R-:W-:-:S04]  /*1ae0*/  FMNMX R68, R16, R81, !PT ;  /* 0x0000005110447209 */ /* 0x001fc80007800000 */
[----:B------:R0:W-:Y:S01]  /*1af0*/  MUFU.EX2 R57, R56 ;  /* 0x0000003800397308 */ /* 0x0001e20000000800 */
[----:B------:R-:W-:Y:S02]  /*1b00*/  FFMA R58, R58, c[0x0][0x188], -R65 ;  /* 0x000062003a3a7a23 */ /* 0x000fe40000000841 */
[----:B------:R-:W-:Y:S02]  /*1b10*/  FFMA R73, R73, c[0x0][0x188], -R90 ;  /* 0x0000620049497a23 */ /* 0x000fe4000000085a */
[----:B------:R-:W-:Y:S02]  /*1b20*/  FADD R19, -R64, R99 ;  /* 0x0000006340137221 */ /* 0x000fe40000000100 */
[----:B0-----:R-:W-:Y:S02]  /*1b30*/  FMUL R56, R20, 1.4426950216293334961 ;  /* 0x3fb8aa3b14387820 */ /* 0x001fe40000400000 */
[----:B------:R-:W-:Y:S01]  /*1b40*/  FFMA R20, R70, c[0x0][0x188], -R68 ;  /* 0x0000620046147a23 */ /* 0x000fe20000000844 */
[----:B------:R0:W-:Y:S01]  /*1b50*/  MUFU.EX2 R94, R46 ;  /* 0x0000002e005e7308 */ /* 0x0001e20000000800 */
[----:B------:R-:W-:Y:S01]  /*1b60*/  FFMA R69, R69, c[0x0][0x188], -R90 ;  /* 0x0000620045457a23 */ /* 0x000fe2000000085a */
[----:B--2---:R-:W-:Y:S01]  /*1b70*/  STS.U16 [R12+0x2000], R91 ;  /* 0x0020005b0c007388 */ /* 0x004fe20000000400 */
[----:B------:R-:W-:-:S03]  /*1b80*/  FFMA R71, R71, c[0x0][0x188], -R68 ;  /* 0x0000620047477a23 */ /* 0x000fc60000000844 */
[----:B---3--:R-:W-:Y:S01]  /*1b90*/  STS.U16 [R12+0x2100], R93 ;  /* 0x0021005d0c007388 */ /* 0x008fe20000000400 */
[----:B------:R-:W-:Y:S01]  /*1ba0*/  FMUL R58, R58, 1.4426950216293334961 ;  /* 0x3fb8aa3b3a3a7820 */ /* 0x000fe20000400000 */
[----:B------:R1:W2:Y:S01]  /*1bb0*/  MUFU.EX2 R99, R47 ;  /* 0x0000002f00637308 */ /* 0x0002a20000000800 */
[----:B0-----:R-:W-:Y:S01]  /*1bc0*/  FMUL R46, R72, 1.4426950216293334961 ;  /* 0x3fb8aa3b482e7820 */ /* 0x001fe20000400000 */
[----:B----4-:R-:W-:Y:S01]  /*1bd0*/  STS.U16 [R12+0x2200], R95 ;  /* 0x0022005f0c007388 */ /* 0x010fe20000000400 */
[----:B------:R-:W-:-:S03]  /*1be0*/  FMUL R72, R20, 1.4426950216293334961 ;  /* 0x3fb8aa3b14487820 */ /* 0x000fc60000400000 */
[----:B-----5:R-:W-:Y:S01]  /*1bf0*/  STS.U16 [R12+0x2300], R97 ;  /* 0x002300610c007388 */ /* 0x020fe20000000400 */
[----:B------:R-:W-:-:S03]  /*1c00*/  FFMA R74, R74, c[0x0][0x188], -R68 ;  /* 0x000062004a4a7a23 */ /* 0x000fc60000000844 */
[----:B------:R-:W-:Y:S01]  /*1c10*/  BAR.SYNC.DEFER_BLOCKING 0x0 ;  /* 0x0000000000007b1d */ /* 0x000fe20000010000 */
[----:B-1----:R-:W-:Y:S02]  /*1c20*/  FMUL R47, R73, 1.4426950216293334961 ;  /* 0x3fb8aa3b492f7820 */ /* 0x002fe40000400000 */
[----:B------:R-:W-:Y:S02]  /*1c30*/  FMUL R66, R19, 1.4426950216293334961 ;  /* 0x3fb8aa3b13427820 */ /* 0x000fe40000400000 */
[----:B------:R-:W-:Y:S02]  /*1c40*/  FMUL R69, R69, 1.4426950216293334961 ;  /* 0x3fb8aa3b45457820 */ /* 0x000fe40000400000 */
[----:B------:R-:W-:Y:S01]  /*1c50*/  FMUL R73, R71, 1.4426950216293334961 ;  /* 0x3fb8aa3b47497820 */ /* 0x000fe20000400000 */
[----:B------:R0:W-:Y:S01]  /*1c60*/  MUFU.EX2 R70, R56 ;  /* 0x0000003800467308 */ /* 0x0001e20000000800 */
[----:B------:R-:W-:Y:S02]  /*1c70*/  FFMA R19, R59, c[0x0][0x188], -R65 ;  /* 0x000062003b137a23 */ /* 0x000fe40000000841 */
[----:B------:R-:W-:-:S02]  /*1c80*/  FFMA R75, R75, c[0x0][0x188], -R68 ;  /* 0x000062004b4b7a23 */ /* 0x000fc40000000844 */
[----:B------:R-:W-:-:S03]  /*1c90*/  FMUL R74, R74, 1.4426950216293334961 ;  /* 0x3fb8aa3b4a4a7820 */ /* 0x000fc60000400000 */
[----:B------:R1:W-:Y:S01]  /*1ca0*/  MUFU.EX2 R59, R58 ;  /* 0x0000003a003b7308 */ /* 0x0003e20000000800 */
[----:B0-----:R-:W-:Y:S01]  /*1cb0*/  F2FP.BF16.PACK_AB R56, R45, R44 ;  /* 0x0000002c2d38723e */ /* 0x001fe200000010ff */
[----:B------:R-:W-:Y:S02]  /*1cc0*/  FMUL R75, R75, 1.4426950216293334961 ;  /* 0x3fb8aa3b4b4b7820 */ /* 0x000fe40000400000 */
[----:B------:R-:W-:-:S04]  /*1cd0*/  FMUL R19, R19, 1.4426950216293334961 ;  /* 0x3fb8aa3b13137820 */ /* 0x000fc80000400000 */
[----:B------:R-:W0:Y:S01]  /*1ce0*/  MUFU.EX2 R111, R69 ;  /* 0x00000045006f7308 */ /* 0x000e220000000800 */
[----:B-1----:R-:W-:Y:S01]  /*1cf0*/  FADD R58, R44, R45 ;  /* 0x0000002d2c3a7221 */ /* 0x002fe20000000000 */
[----:B------:R-:W-:Y:S06]  /*1d00*/  LDSM.16.M88.4 R20, [R10+0x2200] ;  /* 0x002200000a14783b */ /* 0x000fec0000000200 */
[----:B------:R-:W-:Y:S08]  /*1d10*/  MUFU.EX2 R72, R72 ;  /* 0x0000004800487308 */ /* 0x000ff00000000800 */
[----:B------:R1:W3:Y:S01]  /*1d20*/  MUFU.EX2 R45, R73 ;  /* 0x00000049002d7308 */ /* 0x0002e20000000800 */
[----:B------:R-:W-:-:S07]  /*1d30*/  FMUL R18, R18, 1.4426950216293334961 ;  /* 0x3fb8aa3b12127820 */ /* 0x000fce0000400000 */
[----:B------:R-:W4:Y:S08]  /*1d40*/  MUFU.EX2 R46, R46 ;  /* 0x0000002e002e7308 */ /* 0x000f300000000800 */
[----:B------:R-:W5:Y:S01]  /*1d50*/  MUFU.EX2 R74, R74 ;  /* 0x0000004a004a7308 */ /* 0x000f620000000800 */
[----:B-1----:R-:W-:-:S07]  /*1d60*/  FADD R73, -R68, R81 ;  /* 0x0000005144497221 */ /* 0x002fce0000000100 */
[----:B------:R-:W1:Y:S08]  /*1d70*/  MUFU.EX2 R96, R19 ;  /* 0x0000001300607308 */ /* 0x000e700000000800 */
[----:B------:R-:W1:Y:S08]  /*1d80*/  MUFU.EX2 R47, R47 ;  /* 0x0000002f002f7308 */ /* 0x000e700000000800 */
[----:B------:R-:W1:Y:S01]  /*1d90*/  MUFU.EX2 R75, R75 ;  /* 0x0000004b004b7308 */ /* 0x000e620000000800 */
[----:B--2---:R-:W-:-:S02]  /*1da0*/  FADD R98, R94, R99 ;  /* 0x000000635e627221 */ /* 0x004fc40000000000 */
[----:B0-----:R-:W-:Y:S02]  /*1db0*/  FADD R89, R88, R111 ;  /* 0x0000006f58597221 */ /* 0x001fe40000000000 */
[----:B---3--:R-:W-:-:S03]  /*1dc0*/  FADD R81, R72, R45 ;  /* 0x0000002d48517221 */ /* 0x008fc60000000000 */
[----:B------:R0:W2:Y:S01]  /*1dd0*/  MUFU.EX2 R67, R18 ;  /* 0x0000001200437308 */ /* 0x0000a20000000800 */
[----:B------:R-:W-:Y:S01]  /*1de0*/  F2FP.BF16.PACK_AB R44, R111, R88 ;  /* 0x000000586f2c723e */ /* 0x000fe200000010ff */
[----:B------:R-:W-:Y:S01]  /*1df0*/  FADD R69, R57, R58 ;  /* 0x0000003a39457221 */ /* 0x000fe20000000000 */
[----:B------:R-:W-:Y:S01]  /*1e00*/  F2FP.BF16.PACK_AB R45, R45, R72 ;  /* 0x000000482d2d723e */ /* 0x000fe200000010ff */
[----:B------:R-:W-:Y:S02]  /*1e10*/  FADD R71, R59, R98 ;  /* 0x000000623b477221 */ /* 0x000fe40000000000 */
[----:B----4-:R-:W-:Y:S01]  /*1e20*/  FADD R72, R46, R89 ;  /* 0x000000592e487221 */ /* 0x010fe20000000000 */
[----:B0-----:R-:W-:Y:S01]  /*1e30*/  LDSM.16.M88.4 R16, [R10+0x2000] ;  /* 0x002000000a10783b */ /* 0x001fe20000000200 */
[----:B-----5:R-:W-:Y:S02]  /*1e40*/  FADD R88, R74, R81 ;  /* 0x000000514a587221 */ /* 0x020fe40000000000 */
[----:B------:R-:W-:-:S02]  /*1e50*/  FADD R69, R92, R69 ;  /* 0x000000455c457221 */ /* 0x000fc40000000000 */
[----:B-1----:R-:W-:Y:S02]  /*1e60*/  FADD R71, R96, R71 ;  /* 0x0000004760477221 */ /* 0x002fe40000000000 */
[----:B------:R-:W-:Y:S02]  /*1e70*/  FADD R72, R47, R72 ;  /* 0x000000482f487221 */ /* 0x000fe40000000000 */
[----:B------:R-:W-:Y:S01]  /*1e80*/  FADD R88, R75, R88 ;  /* 0x000000584b587221 */ /* 0x000fe20000000000 */
[----:B------:R-:W-:Y:S01]  /*1e90*/  F2FP.BF16.PACK_AB R58, R92, R57 ;  /* 0x000000395c3a723e */ /* 0x000fe200000010ff */
[----:B------:R-:W-:Y:S01]  /*1ea0*/  FMUL R73, R73, 1.4426950216293334961 ;  /* 0x3fb8aa3b49497820 */ /* 0x000fe20000400000 */
[----:B------:R-:W-:Y:S01]  /*1eb0*/  F2FP.BF16.PACK_AB R57, R99, R94 ;  /* 0x0000005e6339723e */ /* 0x000fe200000010ff */
[----:B------:R-:W0:Y:S04]  /*1ec0*/  SHFL.BFLY PT, R92, R69, 0x2, 0x1f ;  /* 0x0c401f00455c7f89 */ /* 0x000e2800000e0000 */
[----:B------:R-:W1:Y:S04]  /*1ed0*/  SHFL.BFLY PT, R94, R71, 0x2, 0x1f ;  /* 0x0c401f00475e7f89 */ /* 0x000e6800000e0000 */
[----:B------:R-:W3:Y:S04]  /*1ee0*/  SHFL.BFLY PT, R81, R72, 0x2, 0x1f ;  /* 0x0c401f0048517f89 */ /* 0x000ee800000e0000 */
[----:B------:R-:W4:Y:S01]  /*1ef0*/  SHFL.BFLY PT, R89, R88, 0x2, 0x1f ;  /* 0x0c401f0058597f89 */ /* 0x000f2200000e0000 */
[----:B------:R-:W5:Y:S08]  /*1f00*/  MUFU.EX2 R66, R66 ;  /* 0x0000004200427308 */ /* 0x000f700000000800 */
[----:B------:R-:W0:Y:S01]  /*1f10*/  MUFU.EX2 R73, R73 ;  /* 0x0000004900497308 */ /* 0x000e220000000800 */
[----:B------:R-:W-:Y:S01]  /*1f20*/  F2FP.BF16.PACK_AB R46, R47, R46 ;  /* 0x0000002e2f2e723e */ /* 0x000fe200000010ff */
[C---:B--2---:R-:W-:Y:S01]  /*1f30*/  FMUL R42, R67.reuse, R42 ;  /* 0x0000002a432a7220 */ /* 0x044fe20000400000 */
[----:B------:R-:W-:Y:S01]  /*1f40*/  F2FP.BF16.PACK_AB R59, R96, R59 ;  /* 0x0000003b603b723e */ /* 0x000fe200000010ff */
[----:B------:R-:W-:Y:S01]  /*1f50*/  FMUL R43, R67, R43 ;  /* 0x0000002b432b7220 */ /* 0x000fe20000400000 */
[----:B------:R-:W-:Y:S01]  /*1f60*/  F2FP.BF16.PACK_AB R47, R75, R74 ;  /* 0x0000004a4b2f723e */ /* 0x000fe200000010ff */
[----:B------:R-:W-:-:S02]  /*1f70*/  FMUL R62, R67, R62 ;  /* 0x0000003e433e7220 */ /* 0x000fc40000400000 */
[C---:B-----5:R-:W-:Y:S02]  /*1f80*/  FMUL R40, R66.reuse, R40 ;  /* 0x0000002842287220 */ /* 0x060fe40000400000 */
[C---:B------:R-:W-:Y:S02]  /*1f90*/  FMUL R41, R66.reuse, R41 ;  /* 0x0000002942297220 */ /* 0x040fe40000400000 */
[C---:B------:R-:W-:Y:S02]  /*1fa0*/  FMUL R60, R66.reuse, R60 ;  /* 0x0000003c423c7220 */ /* 0x040fe40000400000 */
[----:B------:R-:W-:Y:S02]  /*1fb0*/  FMUL R61, R66, R61 ;  /* 0x0000003d423d7220 */ /* 0x000fe40000400000 */
[----:B------:R-:W-:Y:S02]  /*1fc0*/  FMUL R63, R67, R63 ;  /* 0x0000003f433f7220 */ /* 0x000fe40000400000 */
[----:B------:R-:W-:-:S02]  /*1fd0*/  FMUL R24, R70, R24 ;  /* 0x0000001846187220 */ /* 0x000fc40000400000 */
[C---:B------:R-:W-:Y:S02]  /*1fe0*/  FMUL R25, R70.reuse, R25 ;  /* 0x0000001946197220 */ /* 0x040fe40000400000 */
[C---:B0-----:R-:W-:Y:S02]  /*1ff0*/  FMUL R26, R73.reuse, R26 ;  /* 0x0000001a491a7220 */ /* 0x041fe40000400000 */
[C---:B------:R-:W-:Y:S02]  /*2000*/  FMUL R27, R73.reuse, R27 ;  /* 0x0000001b491b7220 */ /* 0x040fe40000400000 */
[C---:B------:R-:W-:Y:S02]  /*2010*/  FMUL R28, R70.reuse, R28 ;  /* 0x0000001c461c7220 */ /* 0x040fe40000400000 */
[----:B------:R-:W-:Y:S02]  /*2020*/  FMUL R29, R70, R29 ;  /* 0x0000001d461d7220 */ /* 0x000fe40000400000 */
[----:B------:R-:W-:-:S02]  /*2030*/  FMUL R30, R73, R30 ;  /* 0x0000001e491e7220 */ /* 0x000fc40000400000 */
[----:B------:R-:W-:Y:S02]  /*2040*/  FMUL R31, R73, R31 ;  /* 0x0000001f491f7220 */ /* 0x000fe40000400000 */
[----:B------:R-:W-:Y:S02]  /*2050*/  FADD R92, R69, R92 ;  /* 0x0000005c455c7221 */ /* 0x000fe40000000000 */
[----:B-1----:R-:W-:Y:S02]  /*2060*/  FADD R94, R71, R94 ;  /* 0x0000005e475e7221 */ /* 0x002fe40000000000 */
[----:B---3--:R-:W-:Y:S02]  /*2070*/  FADD R81, R72, R81 ;  /* 0x0000005148517221 */ /* 0x008fe40000000000 */
[----:B----4-:R-:W-:Y:S01]  /*2080*/  FADD R89, R88, R89 ;  /* 0x0000005958597221 */ /* 0x010fe20000000000 */
[C---:B------:R-:W-:Y:S08]  /*2090*/  HMMA.16816.F32.BF16 R40, R56.reuse, R16, R40 ;  /* 0x000000103828723c */ /* 0x040ff00000041828 */
[----:B------:R-:W-:Y:S08]  /*20a0*/  HMMA.16816.F32.BF16 R60, R56, R18, R60 ;  /* 0x00000012383c723c */ /* 0x000ff0000004183c */
[C---:B------:R-:W-:Y:S01]  /*20b0*/  HMMA.16816.F32.BF16 R24, R44.reuse, R16, R24 ;  /* 0x000000102c18723c */ /* 0x040fe20000041818 */
[----:B------:R-:W0:Y:S04]  /*20c0*/  SHFL.BFLY PT, R17, R92, 0x1, 0x1f ;  /* 0x0c201f005c117f89 */ /* 0x000e2800000e0000 */
[----:B------:R-:W-:Y:S03]  /*20d0*/  SHFL.BFLY PT, R16, R81, 0x1, 0x1f ;  /* 0x0c201f0051107f89 */ /* 0x000fe600000e0000 */
[----:B------:R-:W-:Y:S01]  /*20e0*/  HMMA.16816.F32.BF16 R28, R44, R18, R28 ;  /* 0x000000122c1c723c */ /* 0x000fe2000004181c */
[----:B------:R-:W1:Y:S04]  /*20f0*/  SHFL.BFLY PT, R19, R94, 0x1, 0x1f ;  /* 0x0c201f005e137f89 */ /* 0x000e6800000e0000 */
[----:B------:R-:W2:Y:S01]  /*2100*/  SHFL.BFLY PT, R18, R89, 0x1, 0x1f ;  /* 0x0c201f0059127f89 */ /* 0x000ea200000e0000 */
[----:B------:R-:W-:Y:S01]  /*2110*/  IADD3 R3, R3, 0x10, RZ ;  /* 0x0000001003037810 */ /* 0x000fe20007ffe0ff */
[----:B------:R-:W-:-:S03]  /*2120*/  FMUL R52, R66, R52 ;  /* 0x0000003442347220 */ /* 0x000fc60000400000 */
[----:B------:R-:W-:Y:S01]  /*2130*/  ISETP.GE.AND P0, PT, R3, c[0x0][0x1d0], PT ;  /* 0x0000740003007a0c */ /* 0x000fe20003f06270 */
[----:B------:R-:W-:Y:S02]  /*2140*/  FMUL R53, R66, R53 ;  /* 0x0000003542357220 */ /* 0x000fe40000400000 */
[C---:B------:R-:W-:Y:S02]  /*2150*/  FMUL R54, R67.reuse, R54 ;  /* 0x0000003643367220 */ /* 0x040fe40000400000 */
[----:B------:R-:W-:Y:S02]  /*2160*/  FMUL R55, R67, R55 ;  /* 0x0000003743377220 */ /* 0x000fe40000400000 */
[C---:B------:R-:W-:Y:S02]  /*2170*/  FMUL R32, R70.reuse, R32 ;  /* 0x0000002046207220 */ /* 0x040fe40000400000 */
[----:B------:R-:W-:Y:S02]  /*2180*/  FMUL R33, R70, R33 ;  /* 0x0000002146217220 */ /* 0x000fe40000400000 */
[----:B------:R-:W-:-:S02]  /*2190*/  FMUL R34, R73, R34 ;  /* 0x0000002249227220 */ /* 0x000fc40000400000 */
        /* <DEDUP_REMOVED lines=8> */
[----:B------:R-:W-:Y:S01]  /*2220*/  FMUL R39, R73, R39 ;  /* 0x0000002749277220 */ /* 0x000fe20000400000 */
[----:B------:R-:W-:Y:S01]  /*2230*/  HMMA.16816.F32.BF16 R52, R56, R20, R52 ;  /* 0x000000143834723c */ /* 0x000fe20000041834 */
[----:B0-----:R-:W-:Y:S02]  /*2240*/  FADD R17, R92, R17 ;  /* 0x000000115c117221 */ /* 0x001fe40000000000 */
[----:B-1----:R-:W-:Y:S02]  /*2250*/  FADD R19, R94, R19 ;  /* 0x000000135e137221 */ /* 0x002fe40000000000 */
[----:B------:R-:W-:-:S03]  /*2260*/  FADD R16, R81, R16 ;  /* 0x0000001051107221 */ /* 0x000fc60000000000 */
[----:B------:R-:W-:Y:S01]  /*2270*/  HMMA.16816.F32.BF16 R32, R44, R20, R32 ;  /* 0x000000142c20723c */ /* 0x000fe20000041820 */
[----:B--2---:R-:W-:Y:S01]  /*2280*/  FADD R18, R89, R18 ;  /* 0x0000001259127221 */ /* 0x004fe20000000000 */
[----:B------:R-:W-:-:S05]  /*2290*/  MOV R99, R64 ;  /* 0x0000004000637202 */ /* 0x000fca0000000f00 */
[----:B------:R-:W-:Y:S01]  /*22a0*/  MOV R20, 0x10 ;  /* 0x0000001000147802 */ /* 0x000fe20000000f00 */
[----:B------:R-:W-:Y:S01]  /*22b0*/  HMMA.16816.F32.BF16 R48, R56, R22, R48 ;  /* 0x000000163830723c */ /* 0x000fe20000041830 */
[----:B------:R-:W-:Y:S01]  /*22c0*/  FFMA R77, R66, R77, R17 ;  /* 0x0000004d424d7223 */ /* 0x000fe20000000011 */
[----:B------:R-:W-:Y:S01]  /*22d0*/  MOV R88, R65 ;  /* 0x0000004100587202 */ /* 0x000fe20000000f00 */
[----:B------:R-:W-:Y:S01]  /*22e0*/  FFMA R76, R67, R76, R19 ;  /* 0x0000004c434c7223 */ /* 0x000fe20000000013 */
[----:B------:R-:W-:Y:S01]  /*22f0*/  MOV R89, R90 ;  /* 0x0000005a00597202 */ /* 0x000fe20000000f00 */
[----:B------:R-:W-:-:S03]  /*2300*/  IMAD R5, R20, c[0x0][0x1b4], R5 ;  /* 0x00006d0014057a24 */ /* 0x000fc600078e0205 */
[----:B------:R-:W-:Y:S01]  /*2310*/  HMMA.16816.F32.BF16 R36, R44, R22, R36 ;  /* 0x000000162c24723c */ /* 0x000fe20000041824 */
[----:B------:R-:W-:Y:S01]  /*2320*/  IMAD R11, R20, c[0x0][0x1a4], R11 ;  /* 0x00006900140b7a24 */ /* 0x000fe200078e020b */
[----:B------:R-:W-:Y:S01]  /*2330*/  MOV R81, R68 ;  /* 0x0000004400517202 */ /* 0x000fe20000000f00 */
[----:B------:R-:W-:Y:S02]  /*2340*/  FFMA R15, R70, R15, R16 ;  /* 0x0000000f460f7223 */ /* 0x000fe40000000010 */
[----:B------:R-:W-:Y:S01]  /*2350*/  FFMA R14, R73, R14, R18 ;  /* 0x0000000e490e7223 */ /* 0x000fe20000000012 */
[----:B------:R-:W-:Y:S05]  /*2360*/  @!P0 BRA `(.L_x_1) ;  /* 0xfffff0d000008947 */ /* 0x000fea000383ffff */
.L_x_0:
[----:B------:R-:W-:Y:S01]  /*2370*/  SHF.L.U32 R4, R0, 0x8, RZ ;  /* 0x0000000800047819 */ /* 0x000fe200000006ff */
[----:B------:R-:W-:Y:S01]  /*2380*/  BAR.SYNC.DEFER_BLOCKING 0x0 ;  /* 0x0000000000007b1d */ /* 0x000fe20000010000 */
[----:B------:R-:W-:Y:S01]  /*2390*/  LOP3.LUT R10, R7, 0x38, RZ, 0xc0, !PT ;  /* 0x00000038070a7812 */ /* 0x000fe200078ec0ff */
[----:B------:R-:W-:Y:S01]  /*23a0*/  FMUL R7, R76, 8388608 ;  /* 0x4b0000004c077820 */ /* 0x000fe20000400000 */
[----:B------:R-:W-:Y:S01]  /*23b0*/  LOP3.LUT R5, R4, 0x1800, RZ, 0xc0, !PT ;  /* 0x0000180004057812 */ /* 0x000fe200078ec0ff */
[----:B------:R-:W-:Y:S01]  /*23c0*/  FMUL R4, R77, 8388608 ;  /* 0x4b0000004d047820 */ /* 0x000fe20000400000 */
[----:B------:R-:W-:-:S02]  /*23d0*/  LOP3.LUT R3, R0, 0x70, RZ, 0xc0, !PT ;  /* 0x0000007000037812 */ /* 0x000fc400078ec0ff */
[----:B------:R-:W-:Y:S02]  /*23e0*/  FSETP.GEU.AND P0, PT, R77, 1.175494350822287508e-38, PT ;  /* 0x008000004d00780b */ /* 0x000fe40003f0e000 */
[----:B------:R-:W-:Y:S02]  /*23f0*/  FSETP.GEU.AND P2, PT, R76, 1.175494350822287508e-38, PT ;  /* 0x008000004c00780b */ /* 0x000fe40003f4e000 */
[----:B------:R-:W-:Y:S01]  /*2400*/  LEA R23, R3, R10, 0x2 ;  /* 0x0000000a03177211 */ /* 0x000fe200078e10ff */
[----:B------:R-:W-:Y:S01]  /*2410*/  IMAD R10, R79, c[0x0][0x1c4], RZ ;  /* 0x000071004f0a7a24 */ /* 0x000fe200078e02ff */
[----:B------:R-:W-:Y:S02]  /*2420*/  FSEL R3, R4, R77, !P0 ;  /* 0x0000004d04037208 */ /* 0x000fe40004000000 */
[----:B------:R-:W-:Y:S02]  /*2430*/  FSEL R7, R7, R76, !P2 ;  /* 0x0000004c07077208 */ /* 0x000fe40005000000 */
[----:B------:R-:W-:-:S02]  /*2440*/  IADD3 R12, R3, -0x3f3504f3, RZ ;  /* 0xc0cafb0d030c7810 */ /* 0x000fc40007ffe0ff */
[----:B------:R-:W-:Y:S02]  /*2450*/  MOV R22, R14 ;  /* 0x0000000e00167202 */ /* 0x000fe40000000f00 */
[----:B------:R-:W-:Y:S02]  /*2460*/  IADD3 R18, R7, -0x3f3504f3, RZ ;  /* 0xc0cafb0d07127810 */ /* 0x000fe40007ffe0ff */
[----:B------:R-:W-:Y:S01]  /*2470*/  MOV R46, R27 ;  /* 0x0000001b002e7202 */ /* 0x000fe20000000f00 */
[----:B------:R-:W-:Y:S01]  /*2480*/  FMUL R9, R22, 8388608 ;  /* 0x4b00000016097820 */ /* 0x000fe20000400000 */
[----:B------:R-:W-:Y:S02]  /*2490*/  SHF.L.U32 R16, R0, 0xa, RZ ;  /* 0x0000000a00107819 */ /* 0x000fe400000006ff */
[----:B------:R-:W-:Y:S02]  /*24a0*/  MOV R27, R15 ;  /* 0x0000000f001b7202 */ /* 0x000fe40000000f00 */
[----:B------:R-:W-:-:S02]  /*24b0*/  MOV R44, R30 ;  /* 0x0000001e002c7202 */ /* 0x000fc40000000f00 */
[----:B------:R-:W-:Y:S02]  /*24c0*/  LOP3.LUT R12, R12, 0xff800000, RZ, 0xc0, !PT ;  /* 0xff8000000c0c7812 */ /* 0x000fe400078ec0ff */
[----:B------:R-:W-:Y:S02]  /*24d0*/  MOV R30, R33 ;  /* 0x00000021001e7202 */ /* 0x000fe40000000f00 */
[----:B------:R-:W-:Y:S01]  /*24e0*/  LOP3.LUT R18, R18, 0xff800000, RZ, 0xc0, !PT ;  /* 0xff80000012127812 */ /* 0x000fe200078ec0ff */
[----:B------:R-:W0:Y:S01]  /*24f0*/  I2F R11, R12 ;  /* 0x0000000c000b7306 */ /* 0x000e220000201400 */
[----:B------:R-:W-:Y:S02]  /*2500*/  FSETP.GT.AND P1, PT, |R22|, 8.50705917302346158658e+37, PT ;  /* 0x7e8000001600780b */ /* 0x000fe40003f24200 */
[----:B------:R-:W-:Y:S01]  /*2510*/  LOP3.LUT R33, R5, 0x60, R8, 0xf8, !PT ;  /* 0x0000006005217812 */ /* 0x000fe200078ef808 */
[----:B------:R-:W-:Y:S01]  /*2520*/  IMAD R5, R2, c[0x0][0x1c0], RZ ;  /* 0x0000700002057a24 */ /* 0x000fe200078e02ff */
[----:B------:R-:W-:Y:S01]  /*2530*/  LOP3.LUT R21, R16, 0x1800, RZ, 0xc0, !PT ;  /* 0x0000180010157812 */ /* 0x000fe200078ec0ff */
[----:B------:R-:W-:Y:S01]  /*2540*/  IMAD.HI R16, R10, 0x2, RZ ;  /* 0x000000020a107827 */ /* 0x000fe200078e02ff */
[----:B------:R-:W-:Y:S01]  /*2550*/  SHF.L.U32 R4, R0, 0x2, RZ ;  /* 0x0000000200047819 */ /* 0x000fe200000006ff */
[----:B------:R-:W1:Y:S01]  /*2560*/  I2F R14, R18 ;  /* 0x00000012000e7306 */ /* 0x000e620000201400 */
[----:B------:R-:W-:Y:S01]  /*2570*/  SHF.L.U32 R13, R10, 0x1, RZ ;  /* 0x000000010a0d7819 */ /* 0x000fe200000006ff */
[C---:B------:R-:W-:Y:S01]  /*2580*/  FMUL R8, R27.reuse, 8388608 ;  /* 0x4b0000001b087820 */ /* 0x040fe20000400000 */
[----:B------:R-:W-:Y:S01]  /*2590*/  FSEL R10, RZ, -23, P0 ;  /* 0xc1b80000ff0a7808 */ /* 0x000fe20000000000 */
[----:B------:R-:W-:Y:S01]  /*25a0*/  IMAD R2, R2, c[0x0][0x1cc], RZ ;  /* 0x0000730002027a24 */ /* 0x000fe200078e02ff */
[----:B------:R-:W-:Y:S01]  /*25b0*/  FSETP.GEU.AND P3, PT, R27, 1.175494350822287508e-38, PT ;  /* 0x008000001b00780b */ /* 0x000fe20003f6e000 */
[----:B------:R-:W-:Y:S01]  /*25c0*/  @P1 FMUL R39, R39, 0.25 ;  /* 0x3e80000027271820 */ /* 0x000fe20000400000 */
[----:B------:R-:W-:Y:S01]  /*25d0*/  FSETP.GEU.AND P0, PT, |R22|, 1.175494350822287508e-38, PT ;  /* 0x008000001600780b */ /* 0x000fe20003f0e200 */
[----:B------:R-:W-:Y:S01]  /*25e0*/  @P1 FMUL R38, R38, 0.25 ;  /* 0x3e80000026261820 */ /* 0x000fe20000400000 */
[----:B------:R-:W-:Y:S01]  /*25f0*/  LOP3.LUT R17, R4, 0x70, RZ, 0xc0, !PT ;  /* 0x0000007004117812 */ /* 0x000fe200078ec0ff */
[----:B------:R-:W-:Y:S01]  /*2600*/  @P1 FMUL R35, R35, 0.25 ;  /* 0x3e80000023231820 */ /* 0x000fe20000400000 */
[C---:B------:R-:W-:Y:S01]  /*2610*/  SHF.L.U32 R4, R5.reuse, 0x1, RZ ;  /* 0x0000000105047819 */ /* 0x040fe200000006ff */
[----:B------:R-:W-:Y:S01]  /*2620*/  IMAD.HI R5, R5, 0x2, RZ ;  /* 0x0000000205057827 */ /* 0x000fe200078e02ff */
[----:B------:R-:W-:-:S02]  /*2630*/  FSEL R8, R8, R27, !P3 ;  /* 0x0000001b08087208 */ /* 0x000fc40005800000 */
[----:B------:R-:W-:Y:S01]  /*2640*/  FSETP.GEU.AND P4, PT, R22, 1.175494350822287508e-38, PT ;  /* 0x008000001600780b */ /* 0x000fe20003f8e000 */
[----:B------:R-:W-:Y:S01]  /*2650*/  @P1 FMUL R34, R34, 0.25 ;  /* 0x3e80000022221820 */ /* 0x000fe20000400000 */
[----:B------:R-:W-:Y:S01]  /*2660*/  IADD3 R4, P5, P6, R13, c[0x0][0x178], R4 ;  /* 0x00005e000d047a10 */ /* 0x000fe20007ebe004 */
[----:B------:R-:W-:Y:S01]  /*2670*/  @P1 FMUL R31, R31, 0.25 ;  /* 0x3e8000001f1f1820 */ /* 0x000fe20000400000 */
[----:B------:R-:W-:Y:S01]  /*2680*/  IADD3 R19, R8, -0x3f3504f3, RZ ;  /* 0xc0cafb0d08137810 */ /* 0x000fe20007ffe0ff */
[----:B------:R-:W-:Y:S01]  /*2690*/  @P1 FMUL R44, R44, 0.25 ;  /* 0x3e8000002c2c1820 */ /* 0x000fe20000400000 */
[----:B------:R-:W-:Y:S01]  /*26a0*/  FSEL R9, R9, R22, !P4 ;  /* 0x0000001609097208 */ /* 0x000fe20006000000 */
[----:B------:R-:W-:Y:S01]  /*26b0*/  @P1 FMUL R22, R22, 0.25 ;  /* 0x3e80000016161820 */ /* 0x000fe20000400000 */
[----:B------:R-:W-:Y:S01]  /*26c0*/  FSEL R13, RZ, -23, P2 ;  /* 0xc1b80000ff0d7808 */ /* 0x000fe20001000000 */
[----:B------:R-:W-:Y:S01]  /*26d0*/  @P1 FMUL R46, R46, 0.25 ;  /* 0x3e8000002e2e1820 */ /* 0x000fe20000400000 */
[----:B------:R-:W-:Y:S01]  /*26e0*/  MOV R58, R26 ;  /* 0x0000001a003a7202 */ /* 0x000fe20000000f00 */
[----:B------:R-:W-:Y:S01]  /*26f0*/  @!P0 FMUL R22, R22, 16777216 ;  /* 0x4b80000016168820 */ /* 0x000fe20000400000 */
[----:B------:R-:W-:Y:S01]  /*2700*/  FSETP.GT.AND P2, PT, |R27|, 8.50705917302346158658e+37, PT ;  /* 0x7e8000001b00780b */ /* 0x000fe20003f44200 */
[----:B0-----:R-:W-:Y:S01]  /*2710*/  FFMA.FTZ R10, R11, 1.1920928955078125e-07, R10 ;  /* 0x340000000b0a7823 */ /* 0x001fe2000001000a */
[----:B------:R-:W-:Y:S01]  /*2720*/  LOP3.LUT R19, R19, 0xff800000, RZ, 0xc0, !PT ;  /* 0xff80000013137812 */ /* 0x000fe200078ec0ff */
[----:B------:R-:W-:Y:S01]  /*2730*/  @P1 FMUL R58, R58, 0.25 ;  /* 0x3e8000003a3a1820 */ /* 0x000fe20000400000 */
[----:B------:R-:W-:Y:S01]  /*2740*/  MOV R56, R32 ;  /* 0x0000002000387202 */ /* 0x000fe20000000f00 */
[----:B-1----:R-:W-:Y:S01]  /*2750*/  FFMA.FTZ R11, R14, 1.1920928955078125e-07, R13 ;  /* 0x340000000e0b7823 */ /* 0x002fe2000001000d */
[----:B------:R-:W-:Y:S01]  /*2760*/  IADD3 R32, R9, -0x3f3504f3, RZ ;  /* 0xc0cafb0d09207810 */ /* 0x000fe20007ffe0ff */
[----:B------:R-:W0:Y:S01]  /*2770*/  I2F R15, R19 ;  /* 0x00000013000f7306 */ /* 0x000e220000201400 */
[----:B------:R-:W-:Y:S01]  /*2780*/  IADD3.X R5, R16, c[0x0][0x17c], R5, P5, P6 ;  /* 0x00005f0010057a10 */ /* 0x000fe20002fec405 */
[----:B------:R-:W-:Y:S01]  /*2790*/  @!P0 FMUL R39, R39, 16777216 ;  /* 0x4b80000027278820 */ /* 0x000fe20000400000 */
[----:B------:R-:W-:Y:S01]  /*27a0*/  MOV R26, R36 ;  /* 0x00000024001a7202 */ /* 0x000fe20000000f00 */
[----:B------:R-:W-:Y:S01]  /*27b0*/  @!P0 FMUL R38, R38, 16777216 ;  /* 0x4b80000026268820 */ /* 0x000fe20000400000 */
[----:B------:R-:W-:Y:S01]  /*27c0*/  FSEL R16, RZ, -23, P3 ;  /* 0xc1b80000ff107808 */ /* 0x000fe20001800000 */
[----:B------:R-:W-:Y:S01]  /*27d0*/  @!P0 FMUL R35, R35, 16777216 ;  /* 0x4b80000023238820 */ /* 0x000fe20000400000 */
[----:B------:R-:W-:Y:S01]  /*27e0*/  FSETP.GEU.AND P3, PT, |R27|, 1.175494350822287508e-38, PT ;  /* 0x008000001b00780b */ /* 0x000fe20003f6e200 */
[----:B------:R-:W1:Y:S01]  /*27f0*/  MUFU.RCP R13, R22 ;  /* 0x00000016000d7308 */ /* 0x000e620000001000 */
[----:B------:R-:W-:Y:S01]  /*2800*/  @!P0 FMUL R34, R34, 16777216 ;  /* 0x4b80000022228820 */ /* 0x000fe20000400000 */
[----:B------:R-:W-:Y:S01]  /*2810*/  LOP3.LUT R32, R32, 0xff800000, RZ, 0xc0, !PT ;  /* 0xff80000020207812 */ /* 0x000fe200078ec0ff */
[----:B------:R-:W-:Y:S01]  /*2820*/  @!P0 FMUL R31, R31, 16777216 ;  /* 0x4b8000001f1f8820 */ /* 0x000fe20000400000 */
[----:B------:R-:W-:Y:S01]  /*2830*/  FSETP.GT.AND P1, PT, |R77|, 8.50705917302346158658e+37, PT ;  /* 0x7e8000004d00780b */ /* 0x000fe20003f24200 */
[----:B------:R-:W-:Y:S01]  /*2840*/  @!P0 FMUL R44, R44, 16777216 ;  /* 0x4b8000002c2c8820 */ /* 0x000fe20000400000 */
[----:B------:R-:W-:Y:S01]  /*2850*/  LEA R78, R78, R17, 0x3 ;  /* 0x000000114e4e7211 */ /* 0x000fe200078e18ff */
[----:B------:R-:W-:Y:S01]  /*2860*/  @!P0 FMUL R46, R46, 16777216 ;  /* 0x4b8000002e2e8820 */ /* 0x000fe20000400000 */
[----:B------:R-:W-:Y:S01]  /*2870*/  FSEL R17, RZ, -23, P4 ;  /* 0xc1b80000ff117808 */ /* 0x000fe20002000000 */
[----:B------:R-:W-:Y:S01]  /*2880*/  @!P0 FMUL R58, R58, 16777216 ;  /* 0x4b8000003a3a8820 */ /* 0x000fe20000400000 */
[C---:B------:R-:W-:Y:S01]  /*2890*/  FSETP.GT.AND P0, PT, |R76|.reuse, 8.50705917302346158658e+37, PT ;  /* 0x7e8000004c00780b */ /* 0x040fe20003f04200 */
[----:B------:R-:W-:Y:S01]  /*28a0*/  @P2 FMUL R27, R27, 0.25 ;  /* 0x3e8000001b1b2820 */ /* 0x000fe20000400000 */
[----:B------:R2:W3:Y:S01]  /*28b0*/  I2F R20, R32 ;  /* 0x0000002000147306 */ /* 0x0004e20000201400 */
[----:B------:R-:W-:Y:S01]  /*28c0*/  @P2 FMUL R37, R37, 0.25 ;  /* 0x3e80000025252820 */ /* 0x000fe20000400000 */
[----:B------:R-:W-:Y:S01]  /*28d0*/  FSETP.GEU.AND P4, PT, |R76|, 1.175494350822287508e-38, PT ;  /* 0x008000004c00780b */ /* 0x000fe20003f8e200 */
[----:B------:R-:W-:Y:S01]  /*28e0*/  @P2 FMUL R26, R26, 0.25 ;  /* 0x3e8000001a1a2820 */ /* 0x000fe20000400000 */
[----:B------:R-:W-:Y:S01]  /*28f0*/  SHF.R.U32.HI R0, RZ, 0x1, R0 ;  /* 0x00000001ff007819 */ /* 0x000fe20000011600 */
[----:B------:R-:W-:Y:S01]  /*2900*/  @P2 FMUL R30, R30, 0.25 ;  /* 0x3e8000001e1e2820 */ /* 0x000fe20000400000 */
[----:B------:R-:W-:Y:S01]  /*2910*/  IADD3 R12, R3, -R12, RZ ;  /* 0x8000000c030c7210 */ /* 0x000fe20007ffe0ff */
[----:B------:R-:W-:Y:S01]  /*2920*/  @P2 FMUL R56, R56, 0.25 ;  /* 0x3e80000038382820 */ /* 0x000fe20000400000 */
[----:B------:R-:W-:Y:S01]  /*2930*/  LOP3.LUT R0, R0, 0x4, RZ, 0xc0, !PT ;  /* 0x0000000400007812 */ /* 0x000fe200078ec0ff */
[----:B------:R-:W-:Y:S01]  /*2940*/  @P2 FMUL R29, R29, 0.25 ;  /* 0x3e8000001d1d2820 */ /* 0x000fe20000400000 */
[----:B------:R-:W-:Y:S01]  /*2950*/  LEA R80, R80, R21, 0x4 ;  /* 0x0000001550507211 */ /* 0x000fe200078e20ff */
[----:B------:R-:W-:Y:S01]  /*2960*/  @P2 FMUL R28, R28, 0.25 ;  /* 0x3e8000001c1c2820 */ /* 0x000fe20000400000 */
[----:B------:R-:W-:Y:S01]  /*2970*/  IADD3 R0, R0, R23, RZ ;  /* 0x0000001700007210 */ /* 0x000fe20007ffe0ff */
[----:B------:R-:W-:Y:S01]  /*2980*/  @P2 FMUL R25, R25, 0.25 ;  /* 0x3e80000019192820 */ /* 0x000fe20000400000 */
[----:B------:R-:W-:Y:S01]  /*2990*/  LOP3.LUT R33, R33, R78, RZ, 0x3c, !PT ;  /* 0x0000004e21217212 */ /* 0x000fe200078e3cff */
[----:B------:R-:W-:Y:S01]  /*29a0*/  @P2 FMUL R24, R24, 0.25 ;  /* 0x3e80000018182820 */ /* 0x000fe20000400000 */
[----:B------:R-:W-:Y:S01]  /*29b0*/  FSETP.GEU.AND P2, PT, |R77|, 1.175494350822287508e-38, PT ;  /* 0x008000004d00780b */ /* 0x000fe20003f4e200 */
[----:B------:R-:W-:Y:S01]  /*29c0*/  @!P3 FMUL R27, R27, 16777216 ;  /* 0x4b8000001b1bb820 */ /* 0x000fe20000400000 */
[----:B--2---:R-:W-:Y:S01]  /*29d0*/  IADD3 R32, R9, -R32, RZ ;  /* 0x8000002009207210 */ /* 0x004fe20007ffe0ff */
[----:B0-----:R-:W-:Y:S01]  /*29e0*/  FFMA.FTZ R16, R15, 1.1920928955078125e-07, R16 ;  /* 0x340000000f107823 */ /* 0x001fe20000010010 */
[----:B------:R-:W-:Y:S01]  /*29f0*/  IADD3 R19, R8, -R19, RZ ;  /* 0x8000001308137210 */ /* 0x000fe20007ffe0ff */
[----:B------:R-:W-:Y:S01]  /*2a00*/  @P0 FMUL R76, R76, 0.25 ;  /* 0x3e8000004c4c0820 */ /* 0x000fe20000400000 */
[----:B------:R-:W-:Y:S01]  /*2a10*/  IADD3 R18, R7, -R18, RZ ;  /* 0x8000001207127210 */ /* 0x000fe20007ffe0ff */
[----:B------:R-:W-:Y:S01]  /*2a20*/  @P1 FMUL R77, R77, 0.25 ;  /* 0x3e8000004d4d1820 */ /* 0x000fe20000400000 */
[----:B------:R-:W-:Y:S01]  /*2a30*/  ISETP.GE.U32.AND P5, PT, R8, 0x7f800000, PT ;  /* 0x7f8000000800780c */ /* 0x000fe20003fa6070 */
[----:B-1----:R-:W-:-:S02]  /*2a40*/  FMUL R15, R13, R39 ;  /* 0x000000270d0f7220 */ /* 0x002fc40000400000 */
[C---:B------:R-:W-:Y:S02]  /*2a50*/  FMUL R36, R13.reuse, R38 ;  /* 0x000000260d247220 */ /* 0x040fe40000400000 */
[C---:B------:R-:W-:Y:S02]  /*2a60*/  FMUL R45, R13.reuse, R46 ;  /* 0x0000002e0d2d7220 */ /* 0x040fe40000400000 */
[----:B------:R-:W-:Y:S01]  /*2a70*/  FMUL R35, R13, R35 ;  /* 0x000000230d237220 */ /* 0x000fe20000400000 */
[----:B------:R-:W-:Y:S01]  /*2a80*/  F2FP.BF16.PACK_AB R15, R15, R36 ;  /* 0x000000240f0f723e */ /* 0x000fe200000010ff */
[C---:B------:R-:W-:Y:S02]  /*2a90*/  FMUL R38, R13.reuse, R34 ;  /* 0x000000220d267220 */ /* 0x040fe40000400000 */
[C---:B------:R-:W-:Y:S02]  /*2aa0*/  FMUL R39, R13.reuse, R31 ;  /* 0x0000001f0d277220 */ /* 0x040fe40000400000 */
[----:B------:R-:W-:-:S02]  /*2ab0*/  FMUL R44, R13, R44 ;  /* 0x0000002c0d2c7220 */ /* 0x000fc40000400000 */
[----:B------:R-:W-:Y:S02]  /*2ac0*/  FMUL R46, R13, R58 ;  /* 0x0000003a0d2e7220 */ /* 0x000fe40000400000 */
[----:B------:R-:W0:Y:S01]  /*2ad0*/  MUFU.RCP R13, R27 ;  /* 0x0000001b000d7308 */ /* 0x000e220000001000 */
[----:B------:R-:W-:Y:S02]  /*2ae0*/  @!P4 FMUL R76, R76, 16777216 ;  /* 0x4b8000004c4cc820 */ /* 0x000fe40000400000 */
[----:B------:R-:W-:Y:S02]  /*2af0*/  @!P2 FMUL R77, R77, 16777216 ;  /* 0x4b8000004d4da820 */ /* 0x000fe40000400000 */
[----:B---3--:R-:W-:Y:S02]  /*2b00*/  FFMA.FTZ R17, R20, 1.1920928955078125e-07, R17 ;  /* 0x3400000014117823 */ /* 0x008fe40000010011 */
[----:B------:R-:W-:Y:S01]  /*2b10*/  @!P3 FMUL R37, R37, 16777216 ;  /* 0x4b8000002525b820 */ /* 0x000fe20000400000 */
[----:B------:R-:W1:Y:S01]  /*2b20*/  MUFU.RCP R20, R76 ;  /* 0x0000004c00147308 */ /* 0x000e620000001000 */
[----:B------:R-:W-:-:S02]  /*2b30*/  @!P3 FMUL R30, R30, 16777216 ;  /* 0x4b8000001e1eb820 */ /* 0x000fc40000400000 */
[----:B------:R-:W-:Y:S02]  /*2b40*/  @!P3 FMUL R56, R56, 16777216 ;  /* 0x4b8000003838b820 */ /* 0x000fe40000400000 */
[----:B------:R-:W-:Y:S02]  /*2b50*/  @P0 FMUL R43, R43, 0.25 ;  /* 0x3e8000002b2b0820 */ /* 0x000fe40000400000 */
[----:B------:R-:W-:Y:S01]  /*2b60*/  @!P3 FMUL R29, R29, 16777216 ;  /* 0x4b8000001d1db820 */ /* 0x000fe20000400000 */
[----:B------:R-:W2:Y:S01]  /*2b70*/  MUFU.RCP R77, R77 ;  /* 0x0000004d004d7308 */ /* 0x000ea20000001000 */
[----:B------:R-:W-:Y:S02]  /*2b80*/  @!P3 FMUL R28, R28, 16777216 ;  /* 0x4b8000001c1cb820 */ /* 0x000fe40000400000 */
[----:B------:R-:W-:Y:S02]  /*2b90*/  @P0 FMUL R51, R51, 0.25 ;  /* 0x3e80000033330820 */ /* 0x000fe40000400000 */
[----:B------:R-:W-:-:S02]  /*2ba0*/  @P0 FMUL R50, R50, 0.25 ;  /* 0x3e80000032320820 */ /* 0x000fc40000400000 */
[----:B------:R-:W-:Y:S02]  /*2bb0*/  @P0 FMUL R55, R55, 0.25 ;  /* 0x3e80000037370820 */ /* 0x000fe40000400000 */
[----:B------:R-:W-:Y:S02]  /*2bc0*/  @P0 FMUL R54, R54, 0.25 ;  /* 0x3e80000036360820 */ /* 0x000fe40000400000 */
[----:B------:R-:W-:Y:S02]  /*2bd0*/  @P0 FMUL R63, R63, 0.25 ;  /* 0x3e8000003f3f0820 */ /* 0x000fe40000400000 */
[----:B------:R-:W-:Y:S02]  /*2be0*/  @P0 FMUL R62, R62, 0.25 ;  /* 0x3e8000003e3e0820 */ /* 0x000fe40000400000 */
[----:B------:R-:W-:Y:S01]  /*2bf0*/  @P0 FMUL R42, R42, 0.25 ;  /* 0x3e8000002a2a0820 */ /* 0x000fe20000400000 */
[----:B------:R-:W-:Y:S01]  /*2c00*/  ISETP.GE.U32.AND P0, PT, R3, 0x7f800000, PT ;  /* 0x7f8000000300780c */ /* 0x000fe20003f06070 */
[----:B------:R-:W-:-:S02]  /*2c10*/  @!P3 FMUL R26, R26, 16777216 ;  /* 0x4b8000001a1ab820 */ /* 0x000fc40000400000 */
[----:B------:R-:W-:Y:S02]  /*2c20*/  @!P3 FMUL R25, R25, 16777216 ;  /* 0x4b8000001919b820 */ /* 0x000fe40000400000 */
[----:B------:R-:W-:Y:S02]  /*2c30*/  @P1 FMUL R41, R41, 0.25 ;  /* 0x3e80000029291820 */ /* 0x000fe40000400000 */
[----:B------:R-:W-:Y:S01]  /*2c40*/  @!P3 FMUL R24, R24, 16777216 ;  /* 0x4b8000001818b820 */ /* 0x000fe20000400000 */
[----:B------:R-:W-:Y:S01]  /*2c50*/  FSETP.NEU.AND P3, PT, R3, RZ, PT ;  /* 0x000000ff0300720b */ /* 0x000fe20003f6d000 */
[----:B0-----:R-:W-:Y:S02]  /*2c60*/  FMUL R31, R13, R37 ;  /* 0x000000250d1f7220 */ /* 0x001fe40000400000 */
[----:B------:R-:W-:Y:S02]  /*2c70*/  @P1 FMUL R49, R49, 0.25 ;  /* 0x3e80000031311820 */ /* 0x000fe40000400000 */
[----:B------:R-:W-:-:S02]  /*2c80*/  @P1 FMUL R48, R48, 0.25 ;  /* 0x3e80000030301820 */ /* 0x000fc40000400000 */
[----:B------:R-:W-:Y:S02]  /*2c90*/  @P1 FMUL R53, R53, 0.25 ;  /* 0x3e80000035351820 */ /* 0x000fe40000400000 */
[----:B------:R-:W-:Y:S02]  /*2ca0*/  @P1 FMUL R61, R61, 0.25 ;  /* 0x3e8000003d3d1820 */ /* 0x000fe40000400000 */
[----:B------:R-:W-:Y:S02]  /*2cb0*/  @P1 FMUL R60, R60, 0.25 ;  /* 0x3e8000003c3c1820 */ /* 0x000fe40000400000 */
[----:B------:R-:W-:Y:S02]  /*2cc0*/  @P1 FMUL R40, R40, 0.25 ;  /* 0x3e80000028281820 */ /* 0x000fe40000400000 */
[C---:B------:R-:W-:Y:S02]  /*2cd0*/  FMUL R30, R13.reuse, R30 ;  /* 0x0000001e0d1e7220 */ /* 0x040fe40000400000 */
[----:B------:R-:W-:-:S02]  /*2ce0*/  FMUL R37, R13, R56 ;  /* 0x000000380d257220 */ /* 0x000fc40000400000 */
[----:B------:R-:W-:Y:S02]  /*2cf0*/  @!P4 FMUL R43, R43, 16777216 ;  /* 0x4b8000002b2bc820 */ /* 0x000fe40000400000 */
[----:B------:R-:W-:Y:S01]  /*2d00*/  @P1 FMUL R52, R52, 0.25 ;  /* 0x3e80000034341820 */ /* 0x000fe20000400000 */
[----:B------:R-:W-:Y:S01]  /*2d10*/  F2FP.BF16.PACK_AB R30, R30, R37 ;  /* 0x000000251e1e723e */ /* 0x000fe200000010ff */
[C---:B------:R-:W-:Y:S01]  /*2d20*/  FMUL R29, R13.reuse, R29 ;  /* 0x0000001d0d1d7220 */ /* 0x040fe20000400000 */
[----:B------:R-:W-:Y:S01]  /*2d30*/  MOV R37, 0x3dc6b27f ;  /* 0x3dc6b27f00257802 */ /* 0x000fe20000000f00 */
[----:B------:R-:W-:Y:S01]  /*2d40*/  FMUL R34, R13, R28 ;  /* 0x0000001c0d227220 */ /* 0x000fe20000400000 */
[----:B------:R-:W-:Y:S01]  /*2d50*/  ISETP.GE.U32.AND P1, PT, R7, 0x7f800000, PT ;  /* 0x7f8000000700780c */ /* 0x000fe20003f26070 */
[----:B------:R-:W-:Y:S02]  /*2d60*/  @!P4 FMUL R51, R51, 16777216 ;  /* 0x4b8000003333c820 */ /* 0x000fe40000400000 */
[----:B------:R-:W-:Y:S01]  /*2d70*/  @!P4 FMUL R50, R50, 16777216 ;  /* 0x4b8000003232c820 */ /* 0x000fe20000400000 */
[----:B------:R-:W-:Y:S01]  /*2d80*/  F2FP.BF16.PACK_AB R29, R29, R34 ;  /* 0x000000221d1d723e */ /* 0x000fe200000010ff */
[----:B------:R-:W-:-:S02]  /*2d90*/  @!P4 FMUL R55, R55, 16777216 ;  /* 0x4b8000003737c820 */ /* 0x000fc40000400000 */
[----:B------:R-:W-:Y:S02]  /*2da0*/  @!P4 FMUL R54, R54, 16777216 ;  /* 0x4b8000003636c820 */ /* 0x000fe40000400000 */
[----:B------:R-:W-:Y:S02]  /*2db0*/  @!P4 FMUL R63, R63, 16777216 ;  /* 0x4b8000003f3fc820 */ /* 0x000fe40000400000 */
[----:B------:R-:W-:Y:S02]  /*2dc0*/  @!P4 FMUL R62, R62, 16777216 ;  /* 0x4b8000003e3ec820 */ /* 0x000fe40000400000 */
[----:B------:R-:W-:Y:S01]  /*2dd0*/  @!P4 FMUL R42, R42, 16777216 ;  /* 0x4b8000002a2ac820 */ /* 0x000fe20000400000 */
[----:B------:R-:W-:Y:S01]  /*2de0*/  ISETP.GE.U32.AND P4, PT, R9, 0x7f800000, PT ;  /* 0x7f8000000900780c */ /* 0x000fe20003f86070 */
[C---:B------:R-:W-:Y:S02]  /*2df0*/  FMUL R14, R13.reuse, R26 ;  /* 0x0000001a0d0e7220 */ /* 0x040fe40000400000 */
[----:B------:R-:W-:-:S02]  /*2e00*/  FMUL R28, R13, R25 ;  /* 0x000000190d1c7220 */ /* 0x000fc40000400000 */
[----:B------:R-:W-:Y:S01]  /*2e10*/  @!P2 FMUL R41, R41, 16777216 ;  /* 0x4b8000002929a820 */ /* 0x000fe20000400000 */
[----:B------:R-:W-:Y:S01]  /*2e20*/  F2FP.BF16.PACK_AB R31, R31, R14 ;  /* 0x0000000e1f1f723e */ /* 0x000fe200000010ff */
[----:B------:R-:W-:Y:S01]  /*2e30*/  FMUL R13, R13, R24 ;  /* 0x000000180d0d7220 */ /* 0x000fe20000400000 */
[----:B------:R-:W-:Y:S01]  /*2e40*/  F2FP.BF16.PACK_AB R14, R35, R38 ;  /* 0x00000026230e723e */ /* 0x000fe200000010ff */
[----:B------:R-:W-:Y:S02]  /*2e50*/  @!P2 FMUL R49, R49, 16777216 ;  /* 0x4b8000003131a820 */ /* 0x000fe40000400000 */
[----:B------:R-:W-:Y:S01]  /*2e60*/  @!P2 FMUL R48, R48, 16777216 ;  /* 0x4b8000003030a820 */ /* 0x000fe20000400000 */
[----:B------:R-:W-:Y:S01]  /*2e70*/  F2FP.BF16.PACK_AB R28, R28, R13 ;  /* 0x0000000d1c1c723e */ /* 0x000fe200000010ff */
[----:B------:R-:W-:Y:S01]  /*2e80*/  @!P2 FMUL R53, R53, 16777216 ;  /* 0x4b8000003535a820 */ /* 0x000fe20000400000 */
[----:B------:R-:W-:Y:S01]  /*2e90*/  F2FP.BF16.PACK_AB R13, R39, R44 ;  /* 0x0000002c270d723e */ /* 0x000fe200000010ff */
[----:B------:R-:W-:-:S02]  /*2ea0*/  @!P2 FMUL R61, R61, 16777216 ;  /* 0x4b8000003d3da820 */ /* 0x000fc40000400000 */
[----:B------:R-:W-:Y:S01]  /*2eb0*/  @!P2 FMUL R60, R60, 16777216 ;  /* 0x4b8000003c3ca820 */ /* 0x000fe20000400000 */
[----:B------:R-:W-:Y:S01]  /*2ec0*/  STS.128 [R33+0x400], R28 ;  /* 0x0004001c21007388 */ /* 0x000fe20000000c00 */
[----:B------:R-:W-:Y:S02]  /*2ed0*/  @!P2 FMUL R40, R40, 16777216 ;  /* 0x4b8000002828a820 */ /* 0x000fe40000400000 */
[----:B-1----:R-:W-:Y:S02]  /*2ee0*/  FMUL R24, R20, R43 ;  /* 0x0000002b14187220 */ /* 0x002fe40000400000 */
[----:B------:R-:W-:Y:S01]  /*2ef0*/  @!P2 FMUL R52, R52, 16777216 ;  /* 0x4b8000003434a820 */ /* 0x000fe20000400000 */
[----:B------:R-:W-:Y:S01]  /*2f00*/  FSETP.NEU.AND P2, PT, R7, RZ, PT ;  /* 0x000000ff0700720b */ /* 0x000fe20003f4d000 */
[C---:B------:R-:W-:Y:S01]  /*2f10*/  FMUL R27, R20.reuse, R51 ;  /* 0x00000033141b7220 */ /* 0x040fe20000400000 */
[----:B------:R-:W-:Y:S01]  /*2f20*/  MOV R51, c[0x0][0x1c8] ;  /* 0x0000720000337a02 */ /* 0x000fe20000000f00 */
[----:B------:R-:W-:-:S02]  /*2f30*/  FMUL R50, R20, R50 ;  /* 0x0000003214327220 */ /* 0x000fc40000400000 */
[C---:B------:R-:W-:Y:S01]  /*2f40*/  FMUL R26, R20.reuse, R55 ;  /* 0x00000037141a7220 */ /* 0x040fe20000400000 */
[----:B------:R-:W-:Y:S01]  /*2f50*/  LEA R55, R51, -R51, 0x4 ;  /* 0x8000003333377211 */ /* 0x000fe200078e20ff */
[C---:B------:R-:W-:Y:S01]  /*2f60*/  FMUL R47, R20.reuse, R54 ;  /* 0x00000036142f7220 */ /* 0x040fe20000400000 */
[----:B------:R-:W-:Y:S01]  /*2f70*/  F2FP.BF16.PACK_AB R27, R27, R50 ;  /* 0x000000321b1b723e */ /* 0x000fe200000010ff */
[C---:B------:R-:W-:Y:S01]  /*2f80*/  FMUL R25, R20.reuse, R63 ;  /* 0x0000003f14197220 */ /* 0x040fe20000400000 */
[----:B------:R-:W-:Y:S01]  /*2f90*/  SHF.L.U32 R57, R51, 0x4, RZ ;  /* 0x0000000433397819 */ /* 0x000fe200000006ff */
[----:B------:R-:W-:Y:S01]  /*2fa0*/  FMUL R62, R20, R62 ;  /* 0x0000003e143e7220 */ /* 0x000fe20000400000 */
[----:B------:R-:W-:Y:S01]  /*2fb0*/  F2FP.BF16.PACK_AB R26, R26, R47 ;  /* 0x0000002f1a1a723e */ /* 0x000fe200000010ff */
[----:B------:R-:W-:Y:S02]  /*2fc0*/  FMUL R43, R20, R42 ;  /* 0x0000002a142b7220 */ /* 0x000fe40000400000 */
[----:B--2---:R-:W-:Y:S01]  /*2fd0*/  FMUL R20, R77, R41 ;  /* 0x000000294d147220 */ /* 0x004fe20000400000 */
[----:B------:R-:W-:Y:S01]  /*2fe0*/  F2FP.BF16.PACK_AB R25, R25, R62 ;  /* 0x0000003e1919723e */ /* 0x000fe200000010ff */
[C---:B------:R-:W-:Y:S01]  /*2ff0*/  FMUL R23, R77.reuse, R49 ;  /* 0x000000314d177220 */ /* 0x040fe20000400000 */
[----:B------:R-:W-:Y:S01]  /*3000*/  F2FP.BF16.PACK_AB R24, R24, R43 ;  /* 0x0000002b1818723e */ /* 0x000fe200000010ff */
[----:B------:R-:W-:-:S02]  /*3010*/  FMUL R48, R77, R48 ;  /* 0x000000304d307220 */ /* 0x000fc40000400000 */
[C---:B------:R-:W-:Y:S02]  /*3020*/  FMUL R41, R77.reuse, R40 ;  /* 0x000000284d297220 */ /* 0x040fe40000400000 */
[----:B------:R-:W-:Y:S01]  /*3030*/  FMUL R21, R77, R61 ;  /* 0x0000003d4d157220 */ /* 0x000fe20000400000 */
[----:B------:R-:W-:Y:S01]  /*3040*/  F2FP.BF16.PACK_AB R23, R23, R48 ;  /* 0x000000301717723e */ /* 0x000fe200000010ff */
[C---:B------:R-:W-:Y:S01]  /*3050*/  FMUL R60, R77.reuse, R60 ;  /* 0x0000003c4d3c7220 */ /* 0x040fe20000400000 */
[----:B------:R-:W-:Y:S01]  /*3060*/  F2FP.BF16.PACK_AB R20, R20, R41 ;  /* 0x000000291414723e */ /* 0x000fe200000010ff */
[----:B------:R-:W-:Y:S01]  /*3070*/  FMUL R22, R77, R53 ;  /* 0x000000354d167220 */ /* 0x000fe20000400000 */
[----:B------:R-:W-:Y:S01]  /*3080*/  STS.128 [R33+0x80], R24 ;  /* 0x0000801821007388 */ /* 0x000fe20000000c00 */
[----:B------:R-:W-:Y:S01]  /*3090*/  FADD R34, R12, -1 ;  /* 0xbf8000000c227421 */ /* 0x000fe20000000000 */
[----:B------:R-:W-:Y:S01]  /*30a0*/  F2FP.BF16.PACK_AB R21, R21, R60 ;  /* 0x0000003c1515723e */ /* 0x000fe200000010ff */
[----:B------:R-:W-:Y:S01]  /*30b0*/  FMUL R77, R77, R52 ;  /* 0x000000344d4d7220 */ /* 0x000fe20000400000 */
[----:B------:R-:W-:Y:S01]  /*30c0*/  F2FP.BF16.PACK_AB R12, R45, R46 ;  /* 0x0000002e2d0c723e */ /* 0x000fe200000010ff */
[----:B------:R-:W-:-:S02]  /*30d0*/  FFMA.FTZ R35, R34, R37, -0.16845393180847167969 ;  /* 0xbe2c7f3022237423 */ /* 0x000fc40000010025 */
[----:B------:R-:W-:Y:S01]  /*30e0*/  FADD R32, R32, -1 ;  /* 0xbf80000020207421 */ /* 0x000fe20000000000 */
[----:B------:R-:W-:Y:S01]  /*30f0*/  F2FP.BF16.PACK_AB R22, R22, R77 ;  /* 0x0000004d1616723e */ /* 0x000fe200000010ff */
[----:B------:R-:W-:Y:S01]  /*3100*/  FFMA.FTZ R35, R34, R35, 0.1716887056827545166 ;  /* 0x3e2fcf2a22237423 */ /* 0x000fe20000010023 */
[----:B------:R0:W-:Y:S01]  /*3110*/  STS.128 [R33+0x480], R12 ;  /* 0x0004800c21007388 */ /* 0x0001e20000000c00 */
[----:B------:R-:W-:Y:S02]  /*3120*/  FADD R18, R18, -1 ;  /* 0xbf80000012127421 */ /* 0x000fe40000000000 */
[C---:B------:R-:W-:Y:S01]  /*3130*/  FFMA.FTZ R35, R34.reuse, R35, -0.17900948226451873779 ;  /* 0xbe374e4322237423 */ /* 0x040fe20000010023 */
[----:B------:R1:W-:Y:S01]  /*3140*/  STS.128 [R33], R20 ;  /* 0x0000001421007388 */ /* 0x0003e20000000c00 */
[----:B------:R-:W-:Y:S02]  /*3150*/  IMAD R43, R51, 0xa, RZ ;  /* 0x0000000a332b7824 */ /* 0x000fe400078e02ff */
[----:B------:R-:W-:-:S02]  /*3160*/  FFMA.FTZ R35, R34, R35, 0.20512372255325317383 ;  /* 0x3e520bf422237423 */ /* 0x000fc40000010023 */
[C---:B------:R-:W-:Y:S02]  /*3170*/  IMAD R47, R51.reuse, 0xc, RZ ;  /* 0x0000000c332f7824 */ /* 0x040fe400078e02ff */
[C---:B------:R-:W-:Y:S02]  /*3180*/  FFMA.FTZ R35, R34.reuse, R35, -0.24046532809734344482 ;  /* 0xbe763c8b22237423 */ /* 0x040fe40000010023 */
[C---:B------:R-:W-:Y:S02]  /*3190*/  IMAD R53, R51.reuse, 0xe, RZ ;  /* 0x0000000e33357824 */ /* 0x040fe400078e02ff */
[C---:B------:R-:W-:Y:S01]  /*31a0*/  FFMA.FTZ R35, R34.reuse, R35, 0.28857114911079406738 ;  /* 0x3e93bf9922237423 */ /* 0x040fe20000010023 */
[----:B0-----:R-:W-:Y:S01]  /*31b0*/  @P1 MOV R12, 0x7f800000 ;  /* 0x7f800000000c1802 */ /* 0x001fe20000000f00 */
[C---:B------:R-:W-:Y:S01]  /*31c0*/  IMAD R15, R51.reuse, 0x5, RZ ;  /* 0x00000005330f7824 */ /* 0x040fe200078e02ff */
[----:B------:R-:W-:Y:S01]  /*31d0*/  SHF.L.U32 R13, R51, 0x2, RZ ;  /* 0x00000002330d7819 */ /* 0x000fe200000006ff */
[----:B------:R-:W-:-:S02]  /*31e0*/  FFMA.FTZ R35, R34, R35, -0.36067417263984680176 ;  /* 0xbeb8aa4922237423 */ /* 0x000fc40000010023 */
[----:B-1----:R-:W-:Y:S02]  /*31f0*/  FADD R20, R19, -1 ;  /* 0xbf80000013147421 */ /* 0x002fe40000000000 */
[-C--:B------:R-:W-:Y:S02]  /*3200*/  FFMA.FTZ R23, R32, R37.reuse, -0.16845393180847167969 ;  /* 0xbe2c7f3020177423 */ /* 0x080fe40000010025 */
[----:B------:R-:W-:Y:S02]  /*3210*/  FFMA.FTZ R21, R20, R37, -0.16845393180847167969 ;  /* 0xbe2c7f3014157423 */ /* 0x000fe40000010025 */
[----:B------:R-:W-:Y:S02]  /*3220*/  FFMA.FTZ R23, R32, R23, 0.1716887056827545166 ;  /* 0x3e2fcf2a20177423 */ /* 0x000fe40000010017 */
[----:B------:R-:W-:Y:S02]  /*3230*/  FFMA.FTZ R21, R20, R21, 0.1716887056827545166 ;  /* 0x3e2fcf2a14157423 */ /* 0x000fe40000010015 */
[----:B------:R-:W-:-:S02]  /*3240*/  FFMA.FTZ R19, R18, R37, -0.16845393180847167969 ;  /* 0xbe2c7f3012137423 */ /* 0x000fc40000010025 */
[----:B------:R-:W-:Y:S02]  /*3250*/  FFMA.FTZ R23, R32, R23, -0.17900948226451873779 ;  /* 0xbe374e4320177423 */ /* 0x000fe40000010017 */
[----:B------:R-:W-:Y:S02]  /*3260*/  FFMA.FTZ R21, R20, R21, -0.17900948226451873779 ;  /* 0xbe374e4314157423 */ /* 0x000fe40000010015 */
[----:B------:R-:W-:Y:S02]  /*3270*/  FFMA.FTZ R19, R18, R19, 0.1716887056827545166 ;  /* 0x3e2fcf2a12137423 */ /* 0x000fe40000010013 */
[----:B------:R-:W-:Y:S02]  /*3280*/  FFMA.FTZ R23, R32, R23, 0.20512372255325317383 ;  /* 0x3e520bf420177423 */ /* 0x000fe40000010017 */
[----:B------:R-:W-:Y:S02]  /*3290*/  FFMA.FTZ R21, R20, R21, 0.20512372255325317383 ;  /* 0x3e520bf414157423 */ /* 0x000fe40000010015 */
[----:B------:R-:W-:-:S02]  /*32a0*/  FFMA.FTZ R19, R18, R19, -0.17900948226451873779 ;  /* 0xbe374e4312137423 */ /* 0x000fc40000010013 */
[----:B------:R-:W-:Y:S02]  /*32b0*/  FFMA.FTZ R23, R32, R23, -0.24046532809734344482 ;  /* 0xbe763c8b20177423 */ /* 0x000fe40000010017 */
[----:B------:R-:W-:Y:S02]  /*32c0*/  FFMA.FTZ R35, R34, R35, 0.48089820146560668945 ;  /* 0x3ef6384a22237423 */ /* 0x000fe40000010023 */
[----:B------:R-:W-:Y:S02]  /*32d0*/  FFMA.FTZ R21, R20, R21, -0.24046532809734344482 ;  /* 0xbe763c8b14157423 */ /* 0x000fe40000010015 */
[----:B------:R-:W-:Y:S02]  /*32e0*/  FFMA.FTZ R19, R18, R19, 0.20512372255325317383 ;  /* 0x3e520bf412137423 */ /* 0x000fe40000010013 */
[----:B------:R-:W-:Y:S02]  /*32f0*/  FFMA.FTZ R23, R32, R23, 0.28857114911079406738 ;  /* 0x3e93bf9920177423 */ /* 0x000fe40000010017 */
[----:B------:R-:W-:-:S02]  /*3300*/  FFMA.FTZ R35, R34, R35, -0.72134751081466674805 ;  /* 0xbf38aa3b22237423 */ /* 0x000fc40000010023 */
[----:B------:R-:W-:Y:S02]  /*3310*/  FFMA.FTZ R21, R20, R21, 0.28857114911079406738 ;  /* 0x3e93bf9914157423 */ /* 0x000fe40000010015 */
[----:B------:R-:W-:Y:S02]  /*3320*/  FFMA.FTZ R19, R18, R19, -0.24046532809734344482 ;  /* 0xbe763c8b12137423 */ /* 0x000fe40000010013 */
[----:B------:R-:W-:Y:S02]  /*3330*/  FFMA.FTZ R23, R32, R23, -0.36067417263984680176 ;  /* 0xbeb8aa4920177423 */ /* 0x000fe40000010017 */
[----:B------:R-:W-:Y:S02]  /*3340*/  FMUL R35, R34, R35 ;  /* 0x0000002322237220 */ /* 0x000fe40000400000 */
[----:B------:R-:W-:Y:S02]  /*3350*/  FFMA.FTZ R21, R20, R21, -0.36067417263984680176 ;  /* 0xbeb8aa4914157423 */ /* 0x000fe40000010015 */
[----:B------:R-:W-:-:S02]  /*3360*/  FFMA.FTZ R19, R18, R19, 0.28857114911079406738 ;  /* 0x3e93bf9912137423 */ /* 0x000fc40000010013 */
[----:B------:R-:W-:Y:S02]  /*3370*/  FFMA.FTZ R23, R32, R23, 0.48089820146560668945 ;  /* 0x3ef6384a20177423 */ /* 0x000fe40000010017 */
[----:B------:R-:W-:Y:S02]  /*3380*/  FMUL R35, R34, R35 ;  /* 0x0000002322237220 */ /* 0x000fe40000400000 */
[----:B------:R-:W-:Y:S02]  /*3390*/  FFMA.FTZ R21, R20, R21, 0.48089820146560668945 ;  /* 0x3ef6384a14157423 */ /* 0x000fe40000010015 */
[----:B------:R-:W-:Y:S02]  /*33a0*/  FFMA.FTZ R19, R18, R19, -0.36067417263984680176 ;  /* 0xbeb8aa4912137423 */ /* 0x000fe40000010013 */
[----:B------:R-:W-:Y:S02]  /*33b0*/  FFMA.FTZ R23, R32, R23, -0.72134751081466674805 ;  /* 0xbf38aa3b20177423 */ /* 0x000fe40000010017 */
[----:B------:R-:W-:-:S02]  /*33c0*/  FFMA.FTZ R35, R34, 1.4426950216293334961, R35 ;  /* 0x3fb8aa3b22237823 */ /* 0x000fc40000010023 */
[----:B------:R-:W-:Y:S02]  /*33d0*/  FFMA.FTZ R21, R20, R21, -0.72134751081466674805 ;  /* 0xbf38aa3b14157423 */ /* 0x000fe40000010015 */
[----:B------:R-:W-:Y:S02]  /*33e0*/  FFMA.FTZ R19, R18, R19, 0.48089820146560668945 ;  /* 0x3ef6384a12137423 */ /* 0x000fe40000010013 */
[----:B------:R-:W-:Y:S02]  /*33f0*/  FMUL R23, R32, R23 ;  /* 0x0000001720177220 */ /* 0x000fe40000400000 */
[----:B------:R-:W-:Y:S02]  /*3400*/  FMUL R21, R20, R21 ;  /* 0x0000001514157220 */ /* 0x000fe40000400000 */
[----:B------:R-:W-:Y:S01]  /*3410*/  FADD R69, R10, R35 ;  /* 0x000000230a457221 */ /* 0x000fe20000000000 */
[----:B------:R-:W-:Y:S01]  /*3420*/  @P0 MOV R10, 0x7f800000 ;  /* 0x7f800000000a0802 */ /* 0x000fe20000000f00 */
[----:B------:R-:W-:-:S02]  /*3430*/  FFMA.FTZ R19, R18, R19, -0.72134751081466674805 ;  /* 0xbf38aa3b12137423 */ /* 0x000fc40000010013 */
[----:B------:R-:W-:Y:S02]  /*3440*/  FMUL R23, R32, R23 ;  /* 0x0000001720177220 */ /* 0x000fe40000400000 */
[----:B------:R-:W-:Y:S02]  /*3450*/  FMUL R21, R20, R21 ;  /* 0x0000001514157220 */ /* 0x000fe40000400000 */
[----:B------:R-:W-:Y:S02]  /*3460*/  FMUL R19, R18, R19 ;  /* 0x0000001312137220 */ /* 0x000fe40000400000 */
[----:B------:R-:W-:Y:S01]  /*3470*/  @P0 FFMA.FTZ R69, R3, R10, +INF ;  /* 0x7f80000003450423 */ /* 0x000fe2000001000a */
[----:B------:R-:W-:Y:S01]  /*3480*/  @P4 MOV R10, 0x7f800000 ;  /* 0x7f800000000a4802 */ /* 0x000fe20000000f00 */
[----:B------:R-:W-:Y:S01]  /*3490*/  FFMA.FTZ R32, R32, 1.4426950216293334961, R23 ;  /* 0x3fb8aa3b20207823 */ /* 0x000fe20000010017 */
[----:B------:R-:W-:Y:S01]  /*34a0*/  @P5 MOV R3, 0x7f800000 ;  /* 0x7f80000000035802 */ /* 0x000fe20000000f00 */
[----:B------:R-:W-:Y:S01]  /*34b0*/  FFMA.FTZ R21, R20, 1.4426950216293334961, R21 ;  /* 0x3fb8aa3b14157823 */ /* 0x000fe20000010015 */
[----:B------:R-:W-:Y:S01]  /*34c0*/  FSETP.NEU.AND P0, PT, R9, RZ, PT ;  /* 0x000000ff0900720b */ /* 0x000fe20003f0d000 */
[----:B------:R-:W-:Y:S01]  /*34d0*/  FMUL R19, R18, R19 ;  /* 0x0000001312137220 */ /* 0x000fe20000400000 */
[----:B------:R-:W-:Y:S01]  /*34e0*/  LOP3.LUT R20, R80, 0x60, RZ, 0x3c, !PT ;  /* 0x0000006050147812 */ /* 0x000fe200078e3cff */
[----:B------:R-:W-:Y:S01]  /*34f0*/  FADD R85, R17, R32 ;  /* 0x0000002011557221 */ /* 0x000fe20000000000 */
[----:B------:R-:W-:Y:S01]  /*3500*/  FSEL R69, R69, -INF , P3 ;  /* 0xff80000045457808 */ /* 0x000fe20001800000 */
[----:B------:R-:W-:Y:S01]  /*3510*/  FADD R84, R16, R21 ;  /* 0x0000001510547221 */ /* 0x000fe20000000000 */
[----:B------:R-:W-:Y:S01]  /*3520*/  SHF.L.U32 R21, R51, 0x3, RZ ;  /* 0x0000000333157819 */ /* 0x000fe200000006ff */
[----:B------:R-:W-:Y:S01]  /*3530*/  @P4 FFMA.FTZ R85, R9, R10, +INF ;  /* 0x7f80000009554423 */ /* 0x000fe2000001000a */
[C---:B------:R-:W-:Y:S01]  /*3540*/  SHF.L.U32 R9, R51.reuse, 0x1, RZ ;  /* 0x0000000133097819 */ /* 0x040fe200000006ff */
[----:B------:R-:W-:Y:S01]  /*3550*/  FFMA.FTZ R18, R18, 1.4426950216293334961, R19 ;  /* 0x3fb8aa3b12127823 */ /* 0x000fe20000010013 */
[C---:B------:R-:W-:Y:S01]  /*3560*/  LEA R19, R51.reuse, -R51, 0x3 ;  /* 0x8000003333137211 */ /* 0x040fe200078e18ff */
[C---:B------:R-:W-:Y:S01]  /*3570*/  @P5 FFMA.FTZ R84, R8.reuse, R3, +INF ;  /* 0x7f80000008545423 */ /* 0x040fe20000010003 */
[CC--:B------:R-:W-:Y:S01]  /*3580*/  LEA R26, P5, R51.reuse, R4.reuse, 0x2 ;  /* 0x00000004331a7211 */ /* 0x0c0fe200078a10ff */
[----:B------:R-:W-:Y:S01]  /*3590*/  IMAD R17, R51, 0x6, RZ ;  /* 0x0000000633117824 */ /* 0x000fe200078e02ff */
[----:B------:R-:W-:Y:S01]  /*35a0*/  IADD3 R24, P4, R9, R4, RZ ;  /* 0x0000000409187210 */ /* 0x000fe20007f9e0ff */
[----:B------:R-:W-:Y:S01]  /*35b0*/  FADD R78, R11, R18 ;  /* 0x000000120b4e7221 */ /* 0x000fe20000000000 */
[----:B------:R-:W-:Y:S01]  /*35c0*/  LEA R11, R51, R51, 0x1 ;  /* 0x00000033330b7211 */ /* 0x000fe200078e08ff */
[----:B------:R-:W-:Y:S01]  /*35d0*/  @P1 FFMA.FTZ R78, R7, R12, +INF ;  /* 0x7f800000074e1423 */ /* 0x000fe2000001000c */
[-C--:B------:R-:W-:Y:S01]  /*35e0*/  IADD3 R28, P6, R17, R4.reuse, RZ ;  /* 0x00000004111c7210 */ /* 0x080fe20007fde0ff */
[----:B------:R-:W-:Y:S01]  /*35f0*/  IMAD R61, R51, 0x12, RZ ;  /* 0x00000012333d7824 */ /* 0x000fe200078e02ff */
[-C--:B------:R-:W-:Y:S01]  /*3600*/  LEA.HI.X.SX32 R27, R9, R5.reuse, 0x1, P5 ;  /* 0x00000005091b7211 */ /* 0x080fe200028f0eff */
[----:B------:R-:W-:Y:S01]  /*3610*/  IMAD R71, R51, 0x16, RZ ;  /* 0x0000001633477824 */ /* 0x000fe200078e02ff */
[-C--:B------:R-:W-:Y:S01]  /*3620*/  IADD3 R32, P5, R43, R4.reuse, RZ ;  /* 0x000000042b207210 */ /* 0x080fe20007fbe0ff */
[C---:B------:R-:W-:Y:S01]  /*3630*/  IMAD R23, R51.reuse, 0x9, RZ ;  /* 0x0000000933177824 */ /* 0x040fe200078e02ff */
[CC--:B------:R-:W-:Y:S01]  /*3640*/  LEA.HI.X.SX32 R25, R51.reuse, R5.reuse, 0x1, P4 ;  /* 0x0000000533197211 */ /* 0x0c0fe200020f0eff */
        /* <DEDUP_REMOVED lines=9> */
[----:B------:R-:W-:Y:S01]  /*36e0*/  FSETP.NEU.AND P1, PT, R8, RZ, PT ;  /* 0x000000ff0800720b */ /* 0x000fe20003f2d000 */
[C---:B------:R-:W-:Y:S01]  /*36f0*/  IMAD R89, R51.reuse, 0x1c, RZ ;  /* 0x0000001c33597824 */ /* 0x040fe200078e02ff */
[CC--:B------:R-:W-:Y:S01]  /*3700*/  LEA R38, P5, R51.reuse, R4.reuse, 0x4 ;  /* 0x0000000433267211 */ /* 0x0c0fe200078a20ff */
[----:B------:R-:W-:Y:S01]  /*3710*/  IMAD R3, R51, 0x1e, RZ ;  /* 0x0000001e33037824 */ /* 0x000fe200078e02ff */
[C---:B------:R-:W-:Y:S01]  /*3720*/  LOP3.LUT R8, R80.reuse, 0x20, RZ, 0x3c, !PT ;  /* 0x0000002050087812 */ /* 0x040fe200078e3cff */
[----:B------:R-:W-:Y:S01]  /*3730*/  BAR.SYNC.DEFER_BLOCKING 0x0 ;  /* 0x0000000000007b1d */ /* 0x000fe20000010000 */
[-C--:B------:R-:W-:Y:S01]  /*3740*/  LEA.HI.X.SX32 R31, R13, R5.reuse, 0x1, P4 ;  /* 0x000000050d1f7211 */ /* 0x080fe200020f0eff */
[----:B------:R-:W-:Y:S01]  /*3750*/  IMAD R59, R51, 0x11, RZ ;  /* 0x00000011333b7824 */ /* 0x000fe200078e02ff */
[-C--:B------:R-:W-:Y:S01]  /*3760*/  IADD3 R36, P4, R53, R4.reuse, RZ ;  /* 0x0000000435247210 */ /* 0x080fe20007f9e0ff */
[----:B------:R-:W-:Y:S01]  /*3770*/  IMAD R109, R51, 0x22, RZ ;  /* 0x00000022336d7824 */ /* 0x000fe200078e02ff */
[-C--:B------:R-:W-:Y:S01]  /*3780*/  LEA.HI.X.SX32 R35, R17, R5.reuse, 0x1, P6 ;  /* 0x0000000511237211 */ /* 0x080fe200030f0eff */
[C---:B------:R-:W-:Y:S01]  /*3790*/  IMAD R111, R51.reuse, 0x24, RZ ;  /* 0x00000024336f7824 */ /* 0x040fe200078e02ff */
[----:B------:R-:W-:Y:S01]  /*37a0*/  LOP3.LUT R16, R80, 0x40, RZ, 0x3c, !PT ;  /* 0x0000004050107812 */ /* 0x000fe200078e3cff */
[----:B------:R-:W-:Y:S01]  /*37b0*/  IMAD R63, R51, 0x13, RZ ;  /* 0x00000013333f7824 */ /* 0x000fe200078e02ff */
[-C--:B------:R-:W-:Y:S01]  /*37c0*/  IADD3 R40, P6, R61, R4.reuse, RZ ;  /* 0x000000043d287210 */ /* 0x080fe20007fde0ff */
[----:B------:R-:W-:Y:S01]  /*37d0*/  IMAD R113, R51, 0x26, RZ ;  /* 0x0000002633717824 */ /* 0x000fe200078e02ff */
[-C--:B------:R-:W-:Y:S01]  /*37e0*/  LEA.HI.X.SX32 R39, R21, R5.reuse, 0x1, P5 ;  /* 0x0000000515277211 */ /* 0x080fe200028f0eff */
        /* <DEDUP_REMOVED lines=12> */
[----:B------:R-:W0:Y:S01]  /*38b0*/  LDS.128 R12, [R80] ;  /* 0x00000000500c7984 */ /* 0x000e220000000c00 */
[-C--:B------:R-:W-:Y:S01]  /*38c0*/  IADD3 R50, P5, R81, R4.reuse, RZ ;  /* 0x0000000451327210 */ /* 0x080fe20007fbe0ff */
[----:B------:R-:W-:Y:S01]  /*38d0*/  IMAD R105, R51, 0x30, RZ ;  /* 0x0000003033697824 */ /* 0x000fe200078e02ff */
[-C--:B------:R-:W-:Y:S01]  /*38e0*/  LEA.HI.X.SX32 R43, R43, R5.reuse, 0x1, P4 ;  /* 0x000000052b2b7211 */ /* 0x080fe200020f0eff */
[----:B------:R-:W1:Y:S01]  /*38f0*/  LDS.128 R8, [R8] ;  /* 0x0000000008087984 */ /* 0x000e620000000c00 */
[C---:B------:R-:W-:Y:S01]  /*3900*/  IMAD R77, R51.reuse, 0x19, RZ ;  /* 0x00000019334d7824 */ /* 0x040fe200078e02ff */
[CC--:B------:R-:W-:Y:S01]  /*3910*/  LEA R48, P4, R51.reuse, R4.reuse, 0x5 ;  /* 0x0000000433307211 */ /* 0x0c0fe200078828ff */
[C---:B------:R-:W-:Y:S01]  /*3920*/  IMAD R103, R51.reuse, 0x32, RZ ;  /* 0x0000003233677824 */ /* 0x040fe200078e02ff */
[----:B------:R-:W2:Y:S01]  /*3930*/  LDS.128 R16, [R16] ;  /* 0x0000000010107984 */ /* 0x000ea20000000c00 */
[----:B------:R-:W-:Y:S01]  /*3940*/  IMAD R101, R51, 0x34, RZ ;  /* 0x0000003433657824 */ /* 0x000fe200078e02ff */
[-C--:B------:R-:W-:Y:S01]  /*3950*/  LEA.HI.X.SX32 R47, R47, R5.reuse, 0x1, P6 ;  /* 0x000000052f2f7211 */ /* 0x080fe200030f0eff */
[C---:B------:R-:W-:Y:S01]  /*3960*/  IMAD R83, R51.reuse, 0x1b, RZ ;  /* 0x0000001b33537824 */ /* 0x040fe200078e02ff */
[----:B------:R-:W3:Y:S01]  /*3970*/  LDS.128 R20, [R20] ;  /* 0x0000000014147984 */ /* 0x000ee20000000c00 */
[----:B------:R-:W-:Y:S01]  /*3980*/  IMAD R99, R51, 0x36, RZ ;  /* 0x0000003633637824 */ /* 0x000fe200078e02ff */
[-C--:B------:R-:W-:Y:S01]  /*3990*/  IADD3 R52, P6, R89, R4.reuse, RZ ;  /* 0x0000000459347210 */ /* 0x080fe20007fde0ff */
[C---:B------:R-:W-:Y:S01]  /*39a0*/  IMAD R97, R51.reuse, 0x38, RZ ;  /* 0x0000003833617824 */ /* 0x040fe200078e02ff */
[----:B------:R-:W-:Y:S01]  /*39b0*/  FSEL R78, R78, -INF , P2 ;  /* 0xff8000004e4e7808 */ /* 0x000fe20001000000 */
[----:B------:R-:W-:Y:S01]  /*39c0*/  IMAD R7, R51, 0x1d, RZ ;  /* 0x0000001d33077824 */ /* 0x000fe200078e02ff */
[----:B------:R-:W-:Y:S01]  /*39d0*/  LEA.HI.X.SX32 R53, R53, R5, 0x1, P6 ;  /* 0x0000000535357211 */ /* 0x000fe200030f0eff */
[----:B------:R-:W-:Y:S01]  /*39e0*/  IMAD R95, R51, 0x3a, RZ ;  /* 0x0000003a335f7824 */ /* 0x000fe200078e02ff */
[----:B------:R-:W-:Y:S01]  /*39f0*/  IADD3 R56, P6, R109, R4, RZ ;  /* 0x000000046d387210 */ /* 0x000fe20007fde0ff */
[----:B------:R-:W-:Y:S01]  /*3a00*/  IMAD R93, R51, 0x3c, RZ ;  /* 0x0000003c335d7824 */ /* 0x000fe200078e02ff */
[----:B------:R-:W-:Y:S01]  /*3a10*/  FSEL R85, R85, -INF , P0 ;  /* 0xff80000055557808 */ /* 0x000fe20000000000 */
[----:B------:R-:W-:-:S02]  /*3a20*/  IMAD R87, R51, 0x1f, RZ ;  /* 0x0000001f33577824 */ /* 0x000fc400078e02ff */
[----:B------:R-:W-:Y:S01]  /*3a30*/  IMAD R91, R51, 0x3e, RZ ;  /* 0x0000003e335b7824 */ /* 0x000fe200078e02ff */
[-C--:B------:R-:W-:Y:S01]  /*3a40*/  LEA.HI.X.SX32 R51, R49, R5.reuse, 0x1, P5 ;  /* 0x0000000531337211 */ /* 0x080fe200028f0eff */
[----:B------:R-:W-:Y:S01]  /*3a50*/  FFMA R64, R69, 0.69314718246459960938, R64 ;  /* 0x3f31721845407823 */ /* 0x000fe20000000040 */
[-C--:B------:R-:W-:Y:S01]  /*3a60*/  IADD3 R54, P5, R3, R4.reuse, RZ ;  /* 0x0000000403367210 */ /* 0x080fe20007fbe0ff */
[----:B------:R-:W-:Y:S01]  /*3a70*/  FFMA R65, R78, 0.69314718246459960938, R65 ;  /* 0x3f3172184e417823 */ /* 0x000fe20000000041 */
[-C--:B------:R-:W-:Y:S01]  /*3a80*/  LEA.HI.X.SX32 R49, R57, R5.reuse, 0x1, P4 ;  /* 0x0000000539317211 */ /* 0x080fe200020f0eff */
[----:B------:R-:W-:Y:S01]  /*3a90*/  FFMA R85, R85, 0.69314718246459960938, R68 ;  /* 0x3f31721855557823 */ /* 0x000fe20000000044 */
[----:B------:R-:W-:Y:S02]  /*3aa0*/  LEA.HI.X.SX32 R55, R55, R5, 0x1, P5 ;  /* 0x0000000537377211 */ /* 0x000fe400028f0eff */
[-C--:B------:R-:W-:Y:S02]  /*3ab0*/  IADD3 R58, P5, R111, R4.reuse, RZ ;  /* 0x000000046f3a7210 */ /* 0x080fe40007fbe0ff */
[----:B------:R-:W-:-:S02]  /*3ac0*/  IADD3 R60, P4, R113, R4, RZ ;  /* 0x00000004713c7210 */ /* 0x000fc40007f9e0ff */
[-C--:B------:R-:W-:Y:S02]  /*3ad0*/  LEA.HI.X.SX32 R57, R59, R5.reuse, 0x1, P6 ;  /* 0x000000053b397211 */ /* 0x080fe400030f0eff */
[-C--:B------:R-:W-:Y:S01]  /*3ae0*/  LEA.HI.X.SX32 R59, R61, R5.reuse, 0x1, P5 ;  /* 0x000000053d3b7211 */ /* 0x080fe200028f0eff */
[----:B0-----:R1:W-:Y:S01]  /*3af0*/  STG.E.U16 [R4.64], R12 ;  /* 0x0000000c04007986 */ /* 0x0013e2000c101504 */
[-C--:B------:R-:W-:Y:S02]  /*3b00*/  IADD3 R66, P5, R117, R4.reuse, RZ ;  /* 0x0000000475427210 */ /* 0x080fe40007fbe0ff */
[----:B------:R-:W-:Y:S02]  /*3b10*/  LEA.HI.X.SX32 R61, R63, R5, 0x1, P4 ;  /* 0x000000053f3d7211 */ /* 0x000fe400020f0eff */
[-C--:B------:R-:W-:Y:S02]  /*3b20*/  IADD3 R62, P6, R115, R4.reuse, RZ ;  /* 0x00000004733e7210 */ /* 0x080fe40007fde0ff */
[----:B------:R-:W-:-:S02]  /*3b30*/  IADD3 R70, P4, R119, R4, RZ ;  /* 0x0000000477467210 */ /* 0x000fc40007f9e0ff */
[-C--:B------:R-:W-:Y:S02]  /*3b40*/  LEA.HI.X.SX32 R67, R67, R5.reuse, 0x1, P5 ;  /* 0x0000000543437211 */ /* 0x080fe400028f0eff */
[-C--:B------:R-:W-:Y:S02]  /*3b50*/  IADD3 R74, P5, R105, R4.reuse, RZ ;  /* 0x00000004694a7210 */ /* 0x080fe40007fbe0ff */
[-C--:B------:R-:W-:Y:S02]  /*3b60*/  LEA.HI.X.SX32 R63, R107, R5.reuse, 0x1, P6 ;  /* 0x000000056b3f7211 */ /* 0x080fe400030f0eff */
        /* <DEDUP_REMOVED lines=16> */
[----:B------:R-:W-:Y:S02]  /*3c70*/  PRMT R3, R12, 0x7632, R3 ;  /* 0x000076320c037816 */ /* 0x000fe40000000003 */
[-C--:B------:R-:W-:Y:S02]  /*3c80*/  LEA.HI.X.SX32 R95, R7, R5.reuse, 0x1, P6 ;  /* 0x00000005075f7211 */ /* 0x080fe400030f0eff */
[----:B------:R-:W-:Y:S01]  /*3c90*/  LEA.HI.X.SX32 R87, R87, R5, 0x1, P4 ;  /* 0x0000000557577211 */ /* 0x000fe200020f0eff */
[----:B------:R3:W-:Y:S01]  /*3ca0*/  STG.E.U16 [R24.64], R3 ;  /* 0x0000000318007986 */ /* 0x0007e2000c101504 */
[----:B-1----:R-:W-:Y:S02]  /*3cb0*/  PRMT R5, R8, 0x7632, R5 ;  /* 0x0000763208057816 */ /* 0x002fe40000000005 */
[----:B--2---:R-:W-:Y:S01]  /*3cc0*/  PRMT R7, R16, 0x7632, R7 ;  /* 0x0000763210077816 */ /* 0x004fe20000000007 */
[----:B------:R0:W-:Y:S01]  /*3cd0*/  STG.E.U16 [R26.64], R8 ;  /* 0x000000081a007986 */ /* 0x0001e2000c101504 */
[----:B------:R-:W-:-:S03]  /*3ce0*/  PRMT R4, R17, 0x7632, R4 ;  /* 0x0000763211047816 */ /* 0x000fc60000000004 */
[----:B------:R1:W-:Y:S01]  /*3cf0*/  STG.E.U16 [R28.64], R5 ;  /* 0x000000051c007986 */ /* 0x0003e2000c101504 */
[----:B---3--:R-:W-:-:S03]  /*3d00*/  PRMT R25, R20, 0x7632, R25 ;  /* 0x0000763214197816 */ /* 0x008fc60000000019 */
[----:B------:R2:W-:Y:S01]  /*3d10*/  STG.E.U16 [R30.64], R16 ;  /* 0x000000101e007986 */ /* 0x0005e2000c101504 */
[----:B------:R-:W-:Y:S02]  /*3d20*/  PRMT R3, R9, 0x7632, R3 ;  /* 0x0000763209037816 */ /* 0x000fe40000000003 */
[----:B0-----:R-:W-:Y:S01]  /*3d30*/  PRMT R27, R13, 0x7632, R27 ;  /* 0x000076320d1b7816 */ /* 0x001fe2000000001b */
[----:B------:R0:W-:Y:S01]  /*3d40*/  STG.E.U16 [R32.64], R7 ;  /* 0x0000000720007986 */ /* 0x0001e2000c101504 */
[----:B-1----:R-:W-:-:S03]  /*3d50*/  PRMT R5, R21, 0x7632, R5 ;  /* 0x0000763215057816 */ /* 0x002fc60000000005 */
[----:B------:R-:W-:Y:S01]  /*3d60*/  STG.E.U16 [R34.64], R20 ;  /* 0x0000001422007986 */ /* 0x000fe2000c101504 */
[----:B------:R-:W-:-:S03]  /*3d70*/  PRMT R28, R14, 0x7632, R28 ;  /* 0x000076320e1c7816 */ /* 0x000fc6000000001c */
[----:B------:R1:W-:Y:S01]  /*3d80*/  STG.E.U16 [R36.64], R25 ;  /* 0x0000001924007986 */ /* 0x0003e2000c101504 */
[----:B--2---:R-:W-:-:S03]  /*3d90*/  PRMT R30, R10, 0x7632, R30 ;  /* 0x000076320a1e7816 */ /* 0x004fc6000000001e */
[----:B------:R2:W-:Y:S01]  /*3da0*/  STG.E.U16 [R38.64], R13 ;  /* 0x0000000d26007986 */ /* 0x0005e2000c101504 */
[----:B0-----:R-:W-:-:S03]  /*3db0*/  PRMT R33, R18, 0x7632, R33 ;  /* 0x0000763212217816 */ /* 0x001fc60000000021 */
[----:B------:R0:W-:Y:S04]  /*3dc0*/  STG.E.U16 [R40.64], R27 ;  /* 0x0000001b28007986 */ /* 0x0001e8000c101504 */
[----:B------:R3:W-:Y:S01]  /*3dd0*/  STG.E.U16 [R42.64], R9 ;  /* 0x000000092a007986 */ /* 0x0007e2000c101504 */
[----:B-1----:R-:W-:-:S03]  /*3de0*/  PRMT R36, R22, 0x7632, R36 ;  /* 0x0000763216247816 */ /* 0x002fc60000000024 */
[----:B------:R1:W-:Y:S01]  /*3df0*/  STG.E.U16 [R44.64], R3 ;  /* 0x000000032c007986 */ /* 0x0003e2000c101504 */
[----:B--2---:R-:W-:-:S03]  /*3e00*/  PRMT R38, R15, 0x7632, R38 ;  /* 0x000076320f267816 */ /* 0x004fc60000000026 */
[----:B------:R2:W-:Y:S01]  /*3e10*/  STG.E.U16 [R46.64], R17 ;  /* 0x000000112e007986 */ /* 0x0005e2000c101504 */
[----:B0-----:R-:W-:-:S03]  /*3e20*/  PRMT R41, R11, 0x7632, R41 ;  /* 0x000076320b297816 */ /* 0x001fc60000000029 */
[----:B------:R0:W-:Y:S01]  /*3e30*/  STG.E.U16 [R50.64], R4 ;  /* 0x0000000432007986 */ /* 0x0001e2000c101504 */
[----:B---3--:R-:W-:-:S03]  /*3e40*/  PRMT R43, R23, 0x7632, R43 ;  /* 0x00007632172b7816 */ /* 0x008fc6000000002b */
[----:B------:R-:W-:Y:S01]  /*3e50*/  STG.E.U16 [R52.64], R21 ;  /* 0x0000001534007986 */ /* 0x000fe2000c101504 */
[----:B-1----:R-:W-:-:S03]  /*3e60*/  FSEL R3, R84, -INF , P1 ;  /* 0xff80000054037808 */ /* 0x002fc60000800000 */
[----:B------:R1:W-:Y:S01]  /*3e70*/  STG.E.U16 [R54.64], R5 ;  /* 0x0000000536007986 */ /* 0x0003e2000c101504 */
[----:B--2---:R-:W-:Y:S01]  /*3e80*/  PRMT R47, R19, 0x7632, R47 ;  /* 0x00007632132f7816 */ /* 0x004fe2000000002f */
[----:B------:R-:W-:Y:S01]  /*3e90*/  FFMA R84, R3, 0.69314718246459960938, R90 ;  /* 0x3f31721803547823 */ /* 0x000fe2000000005a */
[C---:B------:R-:W-:Y:S01]  /*3ea0*/  SHF.L.U32 R3, R2.reuse, 0x2, RZ ;  /* 0x0000000202037819 */ /* 0x040fe200000006ff */
[----:B------:R-:W-:Y:S01]  /*3eb0*/  STG.E.U16 [R48.64], R14 ;  /* 0x0000000e30007986 */ /* 0x000fe2000c101504 */
[----:B0-----:R-:W-:-:S03]  /*3ec0*/  IMAD.HI R4, R2, 0x4, RZ ;  /* 0x0000000402047827 */ /* 0x001fc600078e02ff */
[----:B------:R-:W-:Y:S04]  /*3ed0*/  STG.E.U16 [R56.64], R28 ;  /* 0x0000001c38007986 */ /* 0x000fe8000c101504 */
[----:B------:R-:W-:Y:S01]  /*3ee0*/  STG.E.U16 [R58.64], R10 ;  /* 0x0000000a3a007986 */ /* 0x000fe2000c101504 */
[----:B-1----:R-:W-:Y:S02]  /*3ef0*/  LOP3.LUT R5, R6, 0xf8, RZ, 0xc0, !PT ;  /* 0x000000f806057812 */ /* 0x002fe400078ec0ff */
[C---:B------:R-:W-:Y:S01]  /*3f00*/  SHF.L.U32 R6, R79.reuse, 0x2, RZ ;  /* 0x000000024f067819 */ /* 0x040fe200000006ff */
[----:B------:R-:W-:Y:S01]  /*3f10*/  STG.E.U16 [R60.64], R30 ;  /* 0x0000001e3c007986 */ /* 0x000fe2000c101504 */
[----:B------:R-:W-:Y:S02]  /*3f20*/  IMAD.HI R79, R79, 0x4, RZ ;  /* 0x000000044f4f7827 */ /* 0x000fe400078e02ff */
[----:B------:R-:W-:Y:S01]  /*3f30*/  IADD3 R2, P0, P1, R6, c[0x0][0x180], R3 ;  /* 0x0000600006027a10 */ /* 0x000fe2000791e003 */
[----:B------:R-:W-:Y:S03]  /*3f40*/  STG.E.U16 [R62.64], R18 ;  /* 0x000000123e007986 */ /* 0x000fe6000c101504 */
[----:B------:R-:W-:Y:S01]  /*3f50*/  IADD3.X R3, R79, c[0x0][0x184], R4, P0, P1 ;  /* 0x000061004f037a10 */ /* 0x000fe200007e2404 */
[----:B------:R-:W-:Y:S04]  /*3f60*/  STG.E.U16 [R66.64], R33 ;  /* 0x0000002142007986 */ /* 0x000fe8000c101504 */
        /* <DEDUP_REMOVED lines=10> */
[----:B------:R-:W-:Y:S06]  /*4010*/  BAR.SYNC.DEFER_BLOCKING 0x0 ;  /* 0x0000000000007b1d */ /* 0x000fec0000010000 */
[----:B------:R-:W-:Y:S04]  /*4020*/  STS.64 [R5], R64 ;  /* 0x0000004005007388 */ /* 0x000fe80000000a00 */
[----:B------:R-:W-:Y:S04]  /*4030*/  STS.64 [R5+0x100], R84 ;  /* 0x0001005405007388 */ /* 0x000fe80000000a00 */
[----:B------:R-:W-:Y:S06]  /*4040*/  BAR.SYNC.DEFER_BLOCKING 0x0 ;  /* 0x0000000000007b1d */ /* 0x000fec0000010000 */
[----:B------:R-:W0:Y:S04]  /*4050*/  LDS R7, [R0] ;  /* 0x0000000000077984 */ /* 0x000e280000000800 */
[----:B0-----:R-:W-:Y:S01]  /*4060*/  STG.E [R2.64], R7 ;  /* 0x0000000702007986 */ /* 0x001fe2000c101904 */
[----:B------:R-:W-:Y:S05]  /*4070*/  EXIT ;  /* 0x000000000000794d */ /* 0x000fea0003800000 */
.L_x_2:
[----:B------:R-:W-:-:S00]  /*4080*/  BRA `(.L_x_2) ;  /* 0xfffffff000007947 */ /* 0x000fc0000383ffff */
[----:B------:R-:W-:-:S00]  /*4090*/  NOP ;  /* 0x0000000000007918 */ /* 0x000fc00000000000 */
        /* <DEDUP_REMOVED lines=14> */
.L_x_3:


//--------------------- .nv.global.init           --------------------------
	.section	.nv.global.init,"aw",@progbits
.nv.global.init:
	.type		_$_str,@object
	.size		_$_str,(.L_0 - _$_str)
_$_str:
        /*0000*/ 	.byte	0x5f, 0x5f, 0x43, 0x55, 0x44, 0x41, 0x5f, 0x46, 0x54, 0x5a, 0x00
.L_0:


//--------------------- .nv.shared.attn_fwd       --------------------------
	.section	.nv.shared.attn_fwd,"aw",@nobits
	.sectionflags	@""
	.align	16
